// auto-generated by cutlass_sweep.gemm — config: {"arch": "sm_90", "cluster_m": 1, "cluster_n": 1, "dtype": "fp16", "dtype_b": "fp16", "layout": "nt", "stages": 6, "tile_k": 64, "tile_m": 128, "tile_n": 64}
#include "cutlass/cutlass.h"
#include "cutlass/gemm/collective/collective_builder.hpp"
#include "cutlass/gemm/device/gemm_universal_adapter.h"
#include "cutlass/gemm/kernel/gemm_universal.hpp"
#include "cutlass/epilogue/collective/collective_builder.hpp"

using ElemA = cutlass::half_t;
using ElemB = cutlass::half_t;
using ElemCD = cutlass::half_t;
using Acc  = float;
using TileShape    = cute::Shape<cute::_128, cute::_64, cute::_64>;
using ClusterShape = cute::Shape<cute::_1, cute::_1, cute::_1>;

using CollectiveEpilogue = typename cutlass::epilogue::collective::CollectiveBuilder<
    cutlass::arch::Sm90, cutlass::arch::OpClassTensorOp,
    TileShape, ClusterShape,
    cutlass::epilogue::collective::EpilogueTileAuto,
    Acc, Acc,
    ElemCD, cutlass::layout::RowMajor, 128 / cutlass::sizeof_bits<ElemCD>::value,
    ElemCD, cutlass::layout::RowMajor, 128 / cutlass::sizeof_bits<ElemCD>::value,
    cutlass::epilogue::collective::EpilogueScheduleAuto
  >::CollectiveOp;

using CollectiveMainloop = typename cutlass::gemm::collective::CollectiveBuilder<
    cutlass::arch::Sm90, cutlass::arch::OpClassTensorOp,
    ElemA, cutlass::layout::RowMajor, 128 / cutlass::sizeof_bits<ElemA>::value,
    ElemB, cutlass::layout::ColumnMajor, 128 / cutlass::sizeof_bits<ElemB>::value,
    Acc,
    TileShape, ClusterShape,
    cutlass::gemm::collective::StageCount<6>,
    cutlass::gemm::collective::KernelScheduleAuto
  >::CollectiveOp;

using GemmKernel = cutlass::gemm::kernel::GemmUniversal<
    cute::Shape<int,int,int,int>,
    CollectiveMainloop,
    CollectiveEpilogue
>;
using Gemm = cutlass::gemm::device::GemmUniversalAdapter<GemmKernel>;

// Force the device kernel symbol into the cubin without needing a host main.
auto* _anchor = &cutlass::device_kernel<GemmKernel>;


// ===== COMPILED SASS (sm_90a) =====

	.target	sm_90a

	.elftype	@"ET_EXEC"


//--------------------- .note.nv.tkinfo           --------------------------
	.section	.note.nv.tkinfo,"",@"SHT_NOTE"
	.sectionflags	@"SHF_NOTE_NV_TKINFO"
	.tkinfo
        /*0018*/ 	.word	0x00000002
        /*0030*/ 	.string	""
        /*0030*/ 	.string	"ptxas"
        /*0030*/ 	.string	"Cuda compilation tools, release 13.0, V13.0.88"
        /*0030*/ 	.string	"Build cuda_13.0.r13.0/compiler.36424714_0"
        /*0030*/ 	.string	"-arch sm_90a -m 64 "



//--------------------- .note.nv.cuinfo           --------------------------
	.section	.note.nv.cuinfo,"",@"SHT_NOTE"
	.sectionflags	@"SHF_NOTE_NV_CUINFO"
        /*0018*/ 	.short	0x0002
        /*001a*/ 	.short	0x005a
        /*001c*/ 	.short	0x0082
	.zero		2


//--------------------- .nv.info                  --------------------------
	.section	.nv.info,"",@"SHT_CUDA_INFO"
	.align	4


	//----- nvinfo : EIATTR_REGCOUNT
	.align		4
        /*0000*/ 	.byte	0x04, 0x2f
        /*0002*/ 	.short	(.L_15 - .L_14)
	.align		4
.L_14:
        /*0004*/ 	.word	index@(_ZN7cutlass13device_kernelINS_4gemm6kernel13GemmUniversalIN4cute5tupleIJiiiiEEENS1_10collective13CollectiveMmaINS1_34MainloopSm90TmaGmmaWarpSpecializedILi6ENS5_IJNS4_1CILi1EEESB_SB_EEENS1_35KernelTmaWarpSpecializedCooperativeEEENS5_IJNSA_ILi128EEENSA_ILi64EEESG_EEENS_6half_tENS5_IJlSB_lEEESI_SJ_NS4_8TiledMMAINS4_8MMA_AtomIJNS4_4SM904GMMA25MMA_64x64x16_F32F16F16_SSILNSN_5MajorE0ELSP_0ELNSN_7ScaleInE1ELSQ_1EEEEEENS4_6LayoutINS5_IJNSA_ILi2EEESB_SB_EEENS5_IJSB_NSA_ILi0EEESW_EEEEENS5_IJNS4_10UnderscoreESZ_SZ_EEEEENS4_13SM90_TMA_LOADENS4_14ComposedLayoutINS4_7SwizzleILi3ELi4ELi3EEENS4_18smem_ptr_flag_bitsILi16EEENST_INS5_IJNSA_ILi8EEESG_EEENS5_IJSG_SB_EEEEEEEvNS4_8identityES12_S1C_vS1D_EENS_8epilogue10collective6detail29Sm90TmaWarpSpecializedAdapterINS1G_15DefaultEpilogueISI_SJ_SJ_NS1F_6thread17LinearCombinationISI_Li1EffLNS1K_9ScaleType4KindE0ELNS_15FloatRoundStyleE2ESI_EENS1_15EpilogueDefaultEEEEEvvEEEEvNT_6ParamsE)
        /*0008*/ 	.word	0x000000a8


	//----- nvinfo : EIATTR_FRAME_SIZE
	.align		4
.L_15:
        /*000c*/ 	.byte	0x04, 0x11
        /*000e*/ 	.short	(.L_17 - .L_16)
	.align		4
.L_16:
        /*0010*/ 	.word	index@(_ZN7cutlass13device_kernelINS_4gemm6kernel13GemmUniversalIN4cute5tupleIJiiiiEEENS1_10collective13CollectiveMmaINS1_34MainloopSm90TmaGmmaWarpSpecializedILi6ENS5_IJNS4_1CILi1EEESB_SB_EEENS1_35KernelTmaWarpSpecializedCooperativeEEENS5_IJNSA_ILi128EEENSA_ILi64EEESG_EEENS_6half_tENS5_IJlSB_lEEESI_SJ_NS4_8TiledMMAINS4_8MMA_AtomIJNS4_4SM904GMMA25MMA_64x64x16_F32F16F16_SSILNSN_5MajorE0ELSP_0ELNSN_7ScaleInE1ELSQ_1EEEEEENS4_6LayoutINS5_IJNSA_ILi2EEESB_SB_EEENS5_IJSB_NSA_ILi0EEESW_EEEEENS5_IJNS4_10UnderscoreESZ_SZ_EEEEENS4_13SM90_TMA_LOADENS4_14ComposedLayoutINS4_7SwizzleILi3ELi4ELi3EEENS4_18smem_ptr_flag_bitsILi16EEENST_INS5_IJNSA_ILi8EEESG_EEENS5_IJSG_SB_EEEEEEEvNS4_8identityES12_S1C_vS1D_EENS_8epilogue10collective6detail29Sm90TmaWarpSpecializedAdapterINS1G_15DefaultEpilogueISI_SJ_SJ_NS1F_6thread17LinearCombinationISI_Li1EffLNS1K_9ScaleType4KindE0ELNS_15FloatRoundStyleE2ESI_EENS1_15EpilogueDefaultEEEEEvvEEEEvNT_6ParamsE)
        /*0014*/ 	.word	0x00000000


	//----- nvinfo : EIATTR_MIN_STACK_SIZE
	.align		4
.L_17:
        /*0018*/ 	.byte	0x04, 0x12
        /*001a*/ 	.short	(.L_19 - .L_18)
	.align		4
.L_18:
        /*001c*/ 	.word	index@(_ZN7cutlass13device_kernelINS_4gemm6kernel13GemmUniversalIN4cute5tupleIJiiiiEEENS1_10collective13CollectiveMmaINS1_34MainloopSm90TmaGmmaWarpSpecializedILi6ENS5_IJNS4_1CILi1EEESB_SB_EEENS1_35KernelTmaWarpSpecializedCooperativeEEENS5_IJNSA_ILi128EEENSA_ILi64EEESG_EEENS_6half_tENS5_IJlSB_lEEESI_SJ_NS4_8TiledMMAINS4_8MMA_AtomIJNS4_4SM904GMMA25MMA_64x64x16_F32F16F16_SSILNSN_5MajorE0ELSP_0ELNSN_7ScaleInE1ELSQ_1EEEEEENS4_6LayoutINS5_IJNSA_ILi2EEESB_SB_EEENS5_IJSB_NSA_ILi0EEESW_EEEEENS5_IJNS4_10UnderscoreESZ_SZ_EEEEENS4_13SM90_TMA_LOADENS4_14ComposedLayoutINS4_7SwizzleILi3ELi4ELi3EEENS4_18smem_ptr_flag_bitsILi16EEENST_INS5_IJNSA_ILi8EEESG_EEENS5_IJSG_SB_EEEEEEEvNS4_8identityES12_S1C_vS1D_EENS_8epilogue10collective6detail29Sm90TmaWarpSpecializedAdapterINS1G_15DefaultEpilogueISI_SJ_SJ_NS1F_6thread17LinearCombinationISI_Li1EffLNS1K_9ScaleType4KindE0ELNS_15FloatRoundStyleE2ESI_EENS1_15EpilogueDefaultEEEEEvvEEEEvNT_6ParamsE)
        /*0020*/ 	.word	0x00000000
.L_19:


//--------------------- .nv.compat                --------------------------
	.section	.nv.compat,"",@"SHT_CUDA_COMPAT_INFO"
	.align	4
        /*0000*/ 	.byte	0x02, 0x09, 0x01, 0x00, 0x02, 0x02, 0x04, 0x00, 0x02, 0x05, 0x05, 0x00, 0x03, 0x07, 0x01, 0x01
        /*0010*/ 	.byte	0x02, 0x03, 0x01, 0x00, 0x02, 0x06, 0x01, 0x00, 0x04, 0x0b, 0x08, 0x00, 0x00, 0x00, 0x00, 0x00
        /*0020*/ 	.byte	0x00, 0x00, 0x00, 0x00


//--------------------- .nv.info._ZN7cutlass13device_kernelINS_4gemm6kernel13GemmUniversalIN4cute5tupleIJiiiiEEENS1_10collective13CollectiveMmaINS1_34MainloopSm90TmaGmmaWarpSpecializedILi6ENS5_IJNS4_1CILi1EEESB_SB_EEENS1_35KernelTmaWarpSpecializedCooperativeEEENS5_IJNSA_ILi128EEENSA_ILi64EEESG_EEENS_6half_tENS5_IJlSB_lEEESI_SJ_NS4_8TiledMMAINS4_8MMA_AtomIJNS4_4SM904GMMA25MMA_64x64x16_F32F16F16_SSILNSN_5MajorE0ELSP_0ELNSN_7ScaleInE1ELSQ_1EEEEEENS4_6LayoutINS5_IJNSA_ILi2EEESB_SB_EEENS5_IJSB_NSA_ILi0EEESW_EEEEENS5_IJNS4_10UnderscoreESZ_SZ_EEEEENS4_13SM90_TMA_LOADENS4_14ComposedLayoutINS4_7SwizzleILi3ELi4ELi3EEENS4_18smem_ptr_flag_bitsILi16EEENST_INS5_IJNSA_ILi8EEESG_EEENS5_IJSG_SB_EEEEEEEvNS4_8identityES12_S1C_vS1D_EENS_8epilogue10collective6detail29Sm90TmaWarpSpecializedAdapterINS1G_15DefaultEpilogueISI_SJ_SJ_NS1F_6thread17LinearCombinationISI_Li1EffLNS1K_9ScaleType4KindE0ELNS_15FloatRoundStyleE2ESI_EENS1_15EpilogueDefaultEEEEEvvEEEEvNT_6ParamsE --------------------------
	.section	.nv.info._ZN7cutlass13device_kernelINS_4gemm6kernel13GemmUniversalIN4cute5tupleIJiiiiEEENS1_10collective13CollectiveMmaINS1_34MainloopSm90TmaGmmaWarpSpecializedILi6ENS5_IJNS4_1CILi1EEESB_SB_EEENS1_35KernelTmaWarpSpecializedCooperativeEEENS5_IJNSA_ILi128EEENSA_ILi64EEESG_EEENS_6half_tENS5_IJlSB_lEEESI_SJ_NS4_8TiledMMAINS4_8MMA_AtomIJNS4_4SM904GMMA25MMA_64x64x16_F32F16F16_SSILNSN_5MajorE0ELSP_0ELNSN_7ScaleInE1ELSQ_1EEEEEENS4_6LayoutINS5_IJNSA_ILi2EEESB_SB_EEENS5_IJSB_NSA_ILi0EEESW_EEEEENS5_IJNS4_10UnderscoreESZ_SZ_EEEEENS4_13SM90_TMA_LOADENS4_14ComposedLayoutINS4_7SwizzleILi3ELi4ELi3EEENS4_18smem_ptr_flag_bitsILi16EEENST_INS5_IJNSA_ILi8EEESG_EEENS5_IJSG_SB_EEEEEEEvNS4_8identityES12_S1C_vS1D_EENS_8epilogue10collective6detail29Sm90TmaWarpSpecializedAdapterINS1G_15DefaultEpilogueISI_SJ_SJ_NS1F_6thread17LinearCombinationISI_Li1EffLNS1K_9ScaleType4KindE0ELNS_15FloatRoundStyleE2ESI_EENS1_15EpilogueDefaultEEEEEvvEEEEvNT_6ParamsE,"",@"SHT_CUDA_INFO"
	.sectionflags	@""
	.align	4


	//----- nvinfo : EIATTR_CUDA_API_VERSION
	.align		4
        /*0000*/ 	.byte	0x04, 0x37
        /*0002*/ 	.short	(.L_21 - .L_20)
.L_20:
        /*0004*/ 	.word	0x00000082


	//----- nvinfo : EIATTR_KPARAM_INFO
	.align		4
.L_21:
        /*0008*/ 	.byte	0x04, 0x17
        /*000a*/ 	.short	(.L_23 - .L_22)
.L_22:
        /*000c*/ 	.word	0x00000000
        /*0010*/ 	.short	0x0000
        /*0012*/ 	.short	0x0070
        /*0014*/ 	.byte	0x00, 0xf0, 0x01, 0x10


	//----- nvinfo : EIATTR_SPARSE_MMA_MASK
	.align		4
.L_23:
        /*0018*/ 	.byte	0x03, 0x50
        /*001a*/ 	.short	0x0000


	//----- nvinfo : EIATTR_MAXREG_COUNT
	.align		4
        /*001c*/ 	.byte	0x03, 0x1b
        /*001e*/ 	.short	0x00a8


	//----- nvinfo : EIATTR_NUM_BARRIERS
	.align		4
        /*0020*/ 	.byte	0x02, 0x4c
        /*0022*/ 	.byte	0x01
	.zero		1


	//----- nvinfo : EIATTR_EXTERNS
	.align		4
        /*0024*/ 	.byte	0x04, 0x0f
        /*0026*/ 	.short	(.L_25 - .L_24)


	//   ....[0]....
	.align		4
.L_24:
        /*0028*/ 	.word	index@(__assertfail)


	//----- nvinfo : EIATTR_MERCURY_ISA_VERSION
	.align		4
.L_25:
        /*002c*/ 	.byte	0x03, 0x5f
        /*002e*/ 	.short	0x0101


	//----- nvinfo : EIATTR_INT_WARP_WIDE_INSTR_OFFSETS
	.align		4
        /*0030*/ 	.byte	0x04, 0x31
        /*0032*/ 	.short	(.L_27 - .L_26)


	//   ....[0]....
.L_26:
        /*0034*/ 	.word	0x000003f0


	//   ....[1]....
        /*0038*/ 	.word	0x00000420


	//   ....[2]....
        /*003c*/ 	.word	0x00000500


	//----- nvinfo : EIATTR_COOP_GROUP_MASK_REGIDS
	.align		4
.L_27:
        /*0040*/ 	.byte	0x04, 0x29
        /*0042*/ 	.short	(.L_29 - .L_28)


	//   ....[0]....
.L_28:
        /*0044*/ 	.word	0xffffffff


	//   ....[1]....
        /*0048*/ 	.word	0xffffffff


	//   ....[2]....
        /*004c*/ 	.word	0xffffffff


	//   ....[3]....
        /*0050*/ 	.word	0xffffffff


	//   ....[4]....
        /*0054*/ 	.word	0xffffffff


	//----- nvinfo : EIATTR_COOP_GROUP_INSTR_OFFSETS
	.align		4
.L_29:
        /*0058*/ 	.byte	0x04, 0x28
        /*005a*/ 	.short	(.L_31 - .L_30)


	//   ....[0]....
.L_30:
        /*005c*/ 	.word	0x00000060


	//   ....[1]....
        /*0060*/ 	.word	0x00000070


	//   ....[2]....
        /*0064*/ 	.word	0x00000130


	//   ....[3]....
        /*0068*/ 	.word	0x00000300


	//   ....[4]....
        /*006c*/ 	.word	0x00000fb0


	//----- nvinfo : EIATTR_REG_RECONFIG
	.align		4
.L_31:
        /*0070*/ 	.byte	0x01, 0x54
	.zero		2


	//----- nvinfo : EIATTR_SYSCALL_OFFSETS
	.align		4
        /*0074*/ 	.byte	0x04, 0x46
        /*0076*/ 	.short	(.L_33 - .L_32)


	//   ....[0]....
.L_32:
        /*0078*/ 	.word	0x00001170


	//----- nvinfo : EIATTR_MBARRIER_INSTR_OFFSETS
	.align		4
.L_33:
        /*007c*/ 	.byte	0x04, 0x39
        /*007e*/ 	.short	(.L_35 - .L_34)


	//   ....[0]....
.L_34:
        /*0080*/ 	.word	0x00000230
        /*0084*/ 	.word	0x000000ff
        /*0088*/ 	.word	0x00000000
        /*008c*/ 	.short	0x0100
        /*008e*/ 	.byte	0x08
	.zero		1


	//   ....[1]....
        /*0090*/ 	.word	0x00000240
        /*0094*/ 	.word	0x000000ff
        /*0098*/ 	.word	0x00000030
        /*009c*/ 	.short	0x0100
        /*009e*/ 	.byte	0x08
	.zero		1


	//   ....[2]....
        /*00a0*/ 	.word	0x00000250
        /*00a4*/ 	.word	0x000000ff
        /*00a8*/ 	.word	0x00000008
        /*00ac*/ 	.short	0x0100
        /*00ae*/ 	.byte	0x08
	.zero		1


	//   ....[3]....
        /*00b0*/ 	.word	0x00000260
        /*00b4*/ 	.word	0x000000ff
        /*00b8*/ 	.word	0x00000038
        /*00bc*/ 	.short	0x0100
        /*00be*/ 	.byte	0x08
	.zero		1


	//   ....[4]....
        /*00c0*/ 	.word	0x00000270
        /*00c4*/ 	.word	0x000000ff
        /*00c8*/ 	.word	0x00000010
        /*00cc*/ 	.short	0x0100
        /*00ce*/ 	.byte	0x08
	.zero		1


	//   ....[5]....
        /*00d0*/ 	.word	0x00000280
        /*00d4*/ 	.word	0x000000ff
        /*00d8*/ 	.word	0x00000040
        /*00dc*/ 	.short	0x0100
        /*00de*/ 	.byte	0x08
	.zero		1


	//   ....[6]....
        /*00e0*/ 	.word	0x00000290
        /*00e4*/ 	.word	0x000000ff
        /*00e8*/ 	.word	0x00000018
        /*00ec*/ 	.short	0x0100
        /*00ee*/ 	.byte	0x08
	.zero		1


	//   ....[7]....
        /*00f0*/ 	.word	0x000002a0
        /*00f4*/ 	.word	0x000000ff
        /*00f8*/ 	.word	0x00000048
        /*00fc*/ 	.short	0x0100
        /*00fe*/ 	.byte	0x08
	.zero		1


	//   ....[8]....
        /*0100*/ 	.word	0x000002b0
        /*0104*/ 	.word	0x000000ff
        /*0108*/ 	.word	0x00000020
        /*010c*/ 	.short	0x0100
        /*010e*/ 	.byte	0x08
	.zero		1


	//   ....[9]....
        /*0110*/ 	.word	0x000002c0
        /*0114*/ 	.word	0x000000ff
        /*0118*/ 	.word	0x00000050
        /*011c*/ 	.short	0x0100
        /*011e*/ 	.byte	0x08
	.zero		1


	//   ....[10]....
        /*0120*/ 	.word	0x000002d0
        /*0124*/ 	.word	0x000000ff
        /*0128*/ 	.word	0x00000028
        /*012c*/ 	.short	0x0100
        /*012e*/ 	.byte	0x08
	.zero		1


	//   ....[11]....
        /*0130*/ 	.word	0x000002e0
        /*0134*/ 	.word	0x000000ff
        /*0138*/ 	.word	0x00000058
        /*013c*/ 	.short	0x0100
        /*013e*/ 	.byte	0x08
	.zero		1


	//   ....[12]....
        /*0140*/ 	.word	0x00000570
        /*0144*/ 	.word	0x000000ff
        /*0148*/ 	.word	0x00000070
        /*014c*/ 	.short	0x0100
        /*014e*/ 	.byte	0x06
	.zero		1


	//   ....[13]....
        /*0150*/ 	.word	0x000005d0
        /*0154*/ 	.word	0x000000ff
        /*0158*/ 	.word	0x00000078
        /*015c*/ 	.short	0x0100
        /*015e*/ 	.byte	0x06
	.zero		1


	//   ....[14]....
        /*0160*/ 	.word	0x000011f0
        /*0164*/ 	.word	0x00000003
        /*0168*/ 	.word	0x00000000
        /*016c*/ 	.short	0x010a
        /*016e*/ 	.byte	0x3f
	.zero		1


	//   ....[15]....
        /*0170*/ 	.word	0x00001230
        /*0174*/ 	.word	0x00000003
        /*0178*/ 	.word	0x00000000
        /*017c*/ 	.short	0x010a
        /*017e*/ 	.byte	0x3f
	.zero		1


	//   ....[16]....
        /*0180*/ 	.word	0x000015d0
        /*0184*/ 	.word	0x000000ff
        /*0188*/ 	.word	0x00000000
        /*018c*/ 	.short	0x010a
        /*018e*/ 	.byte	0x08
	.zero		1


	//   ....[17]....
        /*0190*/ 	.word	0x00001610
        /*0194*/ 	.word	0x000000ff
        /*0198*/ 	.word	0x00000000
        /*019c*/ 	.short	0x010a
        /*019e*/ 	.byte	0x08
	.zero		1


	//   ....[18]....
        /*01a0*/ 	.word	0x00001870
        /*01a4*/ 	.word	0x000000ff
        /*01a8*/ 	.word	0x00000000
        /*01ac*/ 	.short	0x0101
        /*01ae*/ 	.byte	0x08
	.zero		1


	//   ....[19]....
        /*01b0*/ 	.word	0x00001a70
        /*01b4*/ 	.word	0x000000ff
        /*01b8*/ 	.word	0x00000000
        /*01bc*/ 	.short	0x0101
        /*01be*/ 	.byte	0x06
	.zero		1


	//   ....[20]....
        /*01c0*/ 	.word	0x00005000
        /*01c4*/ 	.word	0x0000000e
        /*01c8*/ 	.word	0x00000030
        /*01cc*/ 	.short	0x010a
        /*01ce*/ 	.byte	0x3f
	.zero		1


	//   ....[21]....
        /*01d0*/ 	.word	0x00005380
        /*01d4*/ 	.word	0x00000006
        /*01d8*/ 	.word	0x00000078
        /*01dc*/ 	.short	0x0101
        /*01de*/ 	.byte	0x3f
	.zero		1


	//   ....[22]....
        /*01e0*/ 	.word	0x00005ab0
        /*01e4*/ 	.word	0x00000007
        /*01e8*/ 	.word	0x00000000
        /*01ec*/ 	.short	0x010a
        /*01ee*/ 	.byte	0x3f
	.zero		1


	//   ....[23]....
        /*01f0*/ 	.word	0x00005b30
        /*01f4*/ 	.word	0x00000009
        /*01f8*/ 	.word	0x00000000
        /*01fc*/ 	.short	0x010a
        /*01fe*/ 	.byte	0x3f
	.zero		1


	//   ....[24]....
        /*0200*/ 	.word	0x00005bc0
        /*0204*/ 	.word	0x00000006
        /*0208*/ 	.word	0x00000000
        /*020c*/ 	.short	0x010a
        /*020e*/ 	.byte	0x3f
	.zero		1


	//   ....[25]....
        /*0210*/ 	.word	0x00005c50
        /*0214*/ 	.word	0x00000009
        /*0218*/ 	.word	0x00000000
        /*021c*/ 	.short	0x010a
        /*021e*/ 	.byte	0x3f
	.zero		1


	//   ....[26]....
        /*0220*/ 	.word	0x00005ce0
        /*0224*/ 	.word	0x00000006
        /*0228*/ 	.word	0x00000000
        /*022c*/ 	.short	0x010a
        /*022e*/ 	.byte	0x3f
	.zero		1


	//   ....[27]....
        /*0230*/ 	.word	0x00005d70
        /*0234*/ 	.word	0x00000003
        /*0238*/ 	.word	0x00000000
        /*023c*/ 	.short	0x010a
        /*023e*/ 	.byte	0x3f
	.zero		1


	//   ....[28]....
        /*0240*/ 	.word	0x00005dd0
        /*0244*/ 	.word	0x00000003
        /*0248*/ 	.word	0x00000000
        /*024c*/ 	.short	0x010a
        /*024e*/ 	.byte	0x3f
	.zero		1


	//   ....[29]....
        /*0250*/ 	.word	0x00005e30
        /*0254*/ 	.word	0x00000004
        /*0258*/ 	.word	0x00000000
        /*025c*/ 	.short	0x010a
        /*025e*/ 	.byte	0x3f
	.zero		1


	//   ....[30]....
        /*0260*/ 	.word	0x00005f00
        /*0264*/ 	.word	0x0000000e
        /*0268*/ 	.word	0x00000030
        /*026c*/ 	.short	0x010a
        /*026e*/ 	.byte	0x3f
	.zero		1


	//   ....[31]....
        /*0270*/ 	.word	0x00005fd0
        /*0274*/ 	.word	0x00000007
        /*0278*/ 	.word	0x00000000
        /*027c*/ 	.short	0x010a
        /*027e*/ 	.byte	0x3f
	.zero		1


	//   ....[32]....
        /*0280*/ 	.word	0x00006020
        /*0284*/ 	.word	0x00000009
        /*0288*/ 	.word	0x00000000
        /*028c*/ 	.short	0x010a
        /*028e*/ 	.byte	0x3f
	.zero		1


	//   ....[33]....
        /*0290*/ 	.word	0x00006070
        /*0294*/ 	.word	0x00000006
        /*0298*/ 	.word	0x00000000
        /*029c*/ 	.short	0x010a
        /*029e*/ 	.byte	0x3f
	.zero		1


	//   ....[34]....
        /*02a0*/ 	.word	0x000060c0
        /*02a4*/ 	.word	0x00000009
        /*02a8*/ 	.word	0x00000000
        /*02ac*/ 	.short	0x010a
        /*02ae*/ 	.byte	0x3f
	.zero		1


	//   ....[35]....
        /*02b0*/ 	.word	0x00006110
        /*02b4*/ 	.word	0x00000006
        /*02b8*/ 	.word	0x00000000
        /*02bc*/ 	.short	0x010a
        /*02be*/ 	.byte	0x3f
	.zero		1


	//----- nvinfo : EIATTR_NUM_MBARRIERS
	.align		4
.L_35:
        /*02c0*/ 	.byte	0x03, 0x38
        /*02c2*/ 	.short	0x000e


	//----- nvinfo : EIATTR_EXIT_INSTR_OFFSETS
	.align		4
        /*02c4*/ 	.byte	0x04, 0x1c
        /*02c6*/ 	.short	(.L_37 - .L_36)


	//   ....[0]....
.L_36:
        /*02c8*/ 	.word	0x00000620


	//   ....[1]....
        /*02cc*/ 	.word	0x00000ee0


	//   ....[2]....
        /*02d0*/ 	.word	0x00004670


	//   ....[3]....
        /*02d4*/ 	.word	0x00004ca0


	//   ....[4]....
        /*02d8*/ 	.word	0x00005dc0


	//----- nvinfo : EIATTR_MAX_THREADS
	.align		4
.L_37:
        /*02dc*/ 	.byte	0x04, 0x05
        /*02de*/ 	.short	(.L_39 - .L_38)
.L_38:
        /*02e0*/ 	.word	0x00000180
        /*02e4*/ 	.word	0x00000001
        /*02e8*/ 	.word	0x00000001


	//----- nvinfo : EIATTR_CRS_STACK_SIZE
	.align		4
.L_39:
        /*02ec*/ 	.byte	0x04, 0x1e
        /*02ee*/ 	.short	(.L_41 - .L_40)
.L_40:
        /*02f0*/ 	.word	0x00000000


	//----- nvinfo : EIATTR_CBANK_PARAM_SIZE
	.align		4
.L_41:
        /*02f4*/ 	.byte	0x03, 0x19
        /*02f6*/ 	.short	0x0470


	//----- nvinfo : EIATTR_PARAM_CBANK
	.align		4
        /*02f8*/ 	.byte	0x04, 0x0a
        /*02fa*/ 	.short	(.L_43 - .L_42)
	.align		4
.L_42:
        /*02fc*/ 	.word	index@(.nv.constant0._ZN7cutlass13device_kernelINS_4gemm6kernel13GemmUniversalIN4cute5tupleIJiiiiEEENS1_10collective13CollectiveMmaINS1_34MainloopSm90TmaGmmaWarpSpecializedILi6ENS5_IJNS4_1CILi1EEESB_SB_EEENS1_35KernelTmaWarpSpecializedCooperativeEEENS5_IJNSA_ILi128EEENSA_ILi64EEESG_EEENS_6half_tENS5_IJlSB_lEEESI_SJ_NS4_8TiledMMAINS4_8MMA_AtomIJNS4_4SM904GMMA25MMA_64x64x16_F32F16F16_SSILNSN_5MajorE0ELSP_0ELNSN_7ScaleInE1ELSQ_1EEEEEENS4_6LayoutINS5_IJNSA_ILi2EEESB_SB_EEENS5_IJSB_NSA_ILi0EEESW_EEEEENS5_IJNS4_10UnderscoreESZ_SZ_EEEEENS4_13SM90_TMA_LOADENS4_14ComposedLayoutINS4_7SwizzleILi3ELi4ELi3EEENS4_18smem_ptr_flag_bitsILi16EEENST_INS5_IJNSA_ILi8EEESG_EEENS5_IJSG_SB_EEEEEEEvNS4_8identityES12_S1C_vS1D_EENS_8epilogue10collective6detail29Sm90TmaWarpSpecializedAdapterINS1G_15DefaultEpilogueISI_SJ_SJ_NS1F_6thread17LinearCombinationISI_Li1EffLNS1K_9ScaleType4KindE0ELNS_15FloatRoundStyleE2ESI_EENS1_15EpilogueDefaultEEEEEvvEEEEvNT_6ParamsE)
        /*0300*/ 	.short	0x0210
        /*0302*/ 	.short	0x0470


	//----- nvinfo : EIATTR_SW_WAR
	.align		4
.L_43:
        /*0304*/ 	.byte	0x04, 0x36
        /*0306*/ 	.short	(.L_45 - .L_44)
.L_44:
        /*0308*/ 	.word	0x00000008
.L_45:


//--------------------- .nv.callgraph             --------------------------
	.section	.nv.callgraph,"",@"SHT_CUDA_CALLGRAPH"
	.align	4
	.sectionentsize	8
	.align		4
        /*0000*/ 	.word	0x00000000
	.align		4
        /*0004*/ 	.word	0xffffffff
	.align		4
        /*0008*/ 	.word	index@(_ZN7cutlass13device_kernelINS_4gemm6kernel13GemmUniversalIN4cute5tupleIJiiiiEEENS1_10collective13CollectiveMmaINS1_34MainloopSm90TmaGmmaWarpSpecializedILi6ENS5_IJNS4_1CILi1EEESB_SB_EEENS1_35KernelTmaWarpSpecializedCooperativeEEENS5_IJNSA_ILi128EEENSA_ILi64EEESG_EEENS_6half_tENS5_IJlSB_lEEESI_SJ_NS4_8TiledMMAINS4_8MMA_AtomIJNS4_4SM904GMMA25MMA_64x64x16_F32F16F16_SSILNSN_5MajorE0ELSP_0ELNSN_7ScaleInE1ELSQ_1EEEEEENS4_6LayoutINS5_IJNSA_ILi2EEESB_SB_EEENS5_IJSB_NSA_ILi0EEESW_EEEEENS5_IJNS4_10UnderscoreESZ_SZ_EEEEENS4_13SM90_TMA_LOADENS4_14ComposedLayoutINS4_7SwizzleILi3ELi4ELi3EEENS4_18smem_ptr_flag_bitsILi16EEENST_INS5_IJNSA_ILi8EEESG_EEENS5_IJSG_SB_EEEEEEEvNS4_8identityES12_S1C_vS1D_EENS_8epilogue10collective6detail29Sm90TmaWarpSpecializedAdapterINS1G_15DefaultEpilogueISI_SJ_SJ_NS1F_6thread17LinearCombinationISI_Li1EffLNS1K_9ScaleType4KindE0ELNS_15FloatRoundStyleE2ESI_EENS1_15EpilogueDefaultEEEEEvvEEEEvNT_6ParamsE)
	.align		4
        /*000c*/ 	.word	index@(__assertfail)
	.align		4
        /*0010*/ 	.word	0x00000000
	.align		4
        /*0014*/ 	.word	0xfffffffe
	.align		4
        /*0018*/ 	.word	0x00000000
	.align		4
        /*001c*/ 	.word	0xfffffffd
	.align		4
        /*0020*/ 	.word	0x00000000
	.align		4
        /*0024*/ 	.word	0xfffffffc


//--------------------- .nv.constant4             --------------------------
	.section	.nv.constant4,"a",@progbits
	.align	8
	.align		8
.nv.constant4:
        /*0000*/ 	.dword	__assertfail
	.align		8
        /*0008*/ 	.dword	__unnamed_1
	.align		8
        /*0010*/ 	.dword	_ZN40_INTERNAL_d19b7486_4_k_cu_34e745e6_155484cuda3std3__45__cpo5beginE
	.align		8
        /*0018*/ 	.dword	_ZN40_INTERNAL_d19b7486_4_k_cu_34e745e6_155484cuda3std3__45__cpo3endE
	.align		8
        /*0020*/ 	.dword	_ZN40_INTERNAL_d19b7486_4_k_cu_34e745e6_155484cuda3std3__45__cpo6cbeginE
	.align		8
        /*0028*/ 	.dword	_ZN40_INTERNAL_d19b7486_4_k_cu_34e745e6_155484cuda3std3__45__cpo4cendE
	.align		8
        /*0030*/ 	.dword	_ZN40_INTERNAL_d19b7486_4_k_cu_34e745e6_155484cuda3std3__442_GLOBAL__N__d19b7486_4_k_cu_34e745e6_155486ignoreE
	.align		8
        /*0038*/ 	.dword	_ZN40_INTERNAL_d19b7486_4_k_cu_34e745e6_155484cuda3std3__419piecewise_constructE
	.align		8
        /*0040*/ 	.dword	_ZN40_INTERNAL_d19b7486_4_k_cu_34e745e6_155484cuda3std3__48in_placeE
	.align		8
        /*0048*/ 	.dword	_ZN40_INTERNAL_d19b7486_4_k_cu_34e745e6_155484cuda3std6ranges3__45__cpo4swapE
	.align		8
        /*0050*/ 	.dword	_ZN40_INTERNAL_d19b7486_4_k_cu_34e745e6_155484cuda3std6ranges3__45__cpo9iter_moveE
	.align		8
        /*0058*/ 	.dword	_ZN40_INTERNAL_d19b7486_4_k_cu_34e745e6_155484cute7productE
	.align		8
        /*0060*/ 	.dword	_ZN40_INTERNAL_d19b7486_4_k_cu_34e745e6_155484cute1_E
	.align		8
        /*0068*/ 	.dword	$str$22
	.align		8
        /*0070*/ 	.dword	$str$23


//--------------------- .text._ZN7cutlass13device_kernelINS_4gemm6kernel13GemmUniversalIN4cute5tupleIJiiiiEEENS1_10collective13CollectiveMmaINS1_34MainloopSm90TmaGmmaWarpSpecializedILi6ENS5_IJNS4_1CILi1EEESB_SB_EEENS1_35KernelTmaWarpSpecializedCooperativeEEENS5_IJNSA_ILi128EEENSA_ILi64EEESG_EEENS_6half_tENS5_IJlSB_lEEESI_SJ_NS4_8TiledMMAINS4_8MMA_AtomIJNS4_4SM904GMMA25MMA_64x64x16_F32F16F16_SSILNSN_5MajorE0ELSP_0ELNSN_7ScaleInE1ELSQ_1EEEEEENS4_6LayoutINS5_IJNSA_ILi2EEESB_SB_EEENS5_IJSB_NSA_ILi0EEESW_EEEEENS5_IJNS4_10UnderscoreESZ_SZ_EEEEENS4_13SM90_TMA_LOADENS4_14ComposedLayoutINS4_7SwizzleILi3ELi4ELi3EEENS4_18smem_ptr_flag_bitsILi16EEENST_INS5_IJNSA_ILi8EEESG_EEENS5_IJSG_SB_EEEEEEEvNS4_8identityES12_S1C_vS1D_EENS_8epilogue10collective6detail29Sm90TmaWarpSpecializedAdapterINS1G_15DefaultEpilogueISI_SJ_SJ_NS1F_6thread17LinearCombinationISI_Li1EffLNS1K_9ScaleType4KindE0ELNS_15FloatRoundStyleE2ESI_EENS1_15EpilogueDefaultEEEEEvvEEEEvNT_6ParamsE --------------------------
	.section	.text._ZN7cutlass13device_kernelINS_4gemm6kernel13GemmUniversalIN4cute5tupleIJiiiiEEENS1_10collective13CollectiveMmaINS1_34MainloopSm90TmaGmmaWarpSpecializedILi6ENS5_IJNS4_1CILi1EEESB_SB_EEENS1_35KernelTmaWarpSpecializedCooperativeEEENS5_IJNSA_ILi128EEENSA_ILi64EEESG_EEENS_6half_tENS5_IJlSB_lEEESI_SJ_NS4_8TiledMMAINS4_8MMA_AtomIJNS4_4SM904GMMA25MMA_64x64x16_F32F16F16_SSILNSN_5MajorE0ELSP_0ELNSN_7ScaleInE1ELSQ_1EEEEEENS4_6LayoutINS5_IJNSA_ILi2EEESB_SB_EEENS5_IJSB_NSA_ILi0EEESW_EEEEENS5_IJNS4_10UnderscoreESZ_SZ_EEEEENS4_13SM90_TMA_LOADENS4_14ComposedLayoutINS4_7SwizzleILi3ELi4ELi3EEENS4_18smem_ptr_flag_bitsILi16EEENST_INS5_IJNSA_ILi8EEESG_EEENS5_IJSG_SB_EEEEEEEvNS4_8identityES12_S1C_vS1D_EENS_8epilogue10collective6detail29Sm90TmaWarpSpecializedAdapterINS1G_15DefaultEpilogueISI_SJ_SJ_NS1F_6thread17LinearCombinationISI_Li1EffLNS1K_9ScaleType4KindE0ELNS_15FloatRoundStyleE2ESI_EENS1_15EpilogueDefaultEEEEEvvEEEEvNT_6ParamsE,"ax",@progbits
	.align	128
.text._ZN7cutlass13device_kernelINS_4gemm6kernel13GemmUniversalIN4cute5tupleIJiiiiEEENS1_10collective13CollectiveMmaINS1_34MainloopSm90TmaGmmaWarpSpecializedILi6ENS5_IJNS4_1CILi1EEESB_SB_EEENS1_35KernelTmaWarpSpecializedCooperativeEEENS5_IJNSA_ILi128EEENSA_ILi64EEESG_EEENS_6half_tENS5_IJlSB_lEEESI_SJ_NS4_8TiledMMAINS4_8MMA_AtomIJNS4_4SM904GMMA25MMA_64x64x16_F32F16F16_SSILNSN_5MajorE0ELSP_0ELNSN_7ScaleInE1ELSQ_1EEEEEENS4_6LayoutINS5_IJNSA_ILi2EEESB_SB_EEENS5_IJSB_NSA_ILi0EEESW_EEEEENS5_IJNS4_10UnderscoreESZ_SZ_EEEEENS4_13SM90_TMA_LOADENS4_14ComposedLayoutINS4_7SwizzleILi3ELi4ELi3EEENS4_18smem_ptr_flag_bitsILi16EEENST_INS5_IJNSA_ILi8EEESG_EEENS5_IJSG_SB_EEEEEEEvNS4_8identityES12_S1C_vS1D_EENS_8epilogue10collective6detail29Sm90TmaWarpSpecializedAdapterINS1G_15DefaultEpilogueISI_SJ_SJ_NS1F_6thread17LinearCombinationISI_Li1EffLNS1K_9ScaleType4KindE0ELNS_15FloatRoundStyleE2ESI_EENS1_15EpilogueDefaultEEEEEvvEEEEvNT_6ParamsE:
        .type           _ZN7cutlass13device_kernelINS_4gemm6kernel13GemmUniversalIN4cute5tupleIJiiiiEEENS1_10collective13CollectiveMmaINS1_34MainloopSm90TmaGmmaWarpSpecializedILi6ENS5_IJNS4_1CILi1EEESB_SB_EEENS1_35KernelTmaWarpSpecializedCooperativeEEENS5_IJNSA_ILi128EEENSA_ILi64EEESG_EEENS_6half_tENS5_IJlSB_lEEESI_SJ_NS4_8TiledMMAINS4_8MMA_AtomIJNS4_4SM904GMMA25MMA_64x64x16_F32F16F16_SSILNSN_5MajorE0ELSP_0ELNSN_7ScaleInE1ELSQ_1EEEEEENS4_6LayoutINS5_IJNSA_ILi2EEESB_SB_EEENS5_IJSB_NSA_ILi0EEESW_EEEEENS5_IJNS4_10UnderscoreESZ_SZ_EEEEENS4_13SM90_TMA_LOADENS4_14ComposedLayoutINS4_7SwizzleILi3ELi4ELi3EEENS4_18smem_ptr_flag_bitsILi16EEENST_INS5_IJNSA_ILi8EEESG_EEENS5_IJSG_SB_EEEEEEEvNS4_8identityES12_S1C_vS1D_EENS_8epilogue10collective6detail29Sm90TmaWarpSpecializedAdapterINS1G_15DefaultEpilogueISI_SJ_SJ_NS1F_6thread17LinearCombinationISI_Li1EffLNS1K_9ScaleType4KindE0ELNS_15FloatRoundStyleE2ESI_EENS1_15EpilogueDefaultEEEEEvvEEEEvNT_6ParamsE,@function
        .size           _ZN7cutlass13device_kernelINS_4gemm6kernel13GemmUniversalIN4cute5tupleIJiiiiEEENS1_10collective13CollectiveMmaINS1_34MainloopSm90TmaGmmaWarpSpecializedILi6ENS5_IJNS4_1CILi1EEESB_SB_EEENS1_35KernelTmaWarpSpecializedCooperativeEEENS5_IJNSA_ILi128EEENSA_ILi64EEESG_EEENS_6half_tENS5_IJlSB_lEEESI_SJ_NS4_8TiledMMAINS4_8MMA_AtomIJNS4_4SM904GMMA25MMA_64x64x16_F32F16F16_SSILNSN_5MajorE0ELSP_0ELNSN_7ScaleInE1ELSQ_1EEEEEENS4_6LayoutINS5_IJNSA_ILi2EEESB_SB_EEENS5_IJSB_NSA_ILi0EEESW_EEEEENS5_IJNS4_10UnderscoreESZ_SZ_EEEEENS4_13SM90_TMA_LOADENS4_14ComposedLayoutINS4_7SwizzleILi3ELi4ELi3EEENS4_18smem_ptr_flag_bitsILi16EEENST_INS5_IJNSA_ILi8EEESG_EEENS5_IJSG_SB_EEEEEEEvNS4_8identityES12_S1C_vS1D_EENS_8epilogue10collective6detail29Sm90TmaWarpSpecializedAdapterINS1G_15DefaultEpilogueISI_SJ_SJ_NS1F_6thread17LinearCombinationISI_Li1EffLNS1K_9ScaleType4KindE0ELNS_15FloatRoundStyleE2ESI_EENS1_15EpilogueDefaultEEEEEvvEEEEvNT_6ParamsE,(.L_x_134 - _ZN7cutlass13device_kernelINS_4gemm6kernel13GemmUniversalIN4cute5tupleIJiiiiEEENS1_10collective13CollectiveMmaINS1_34MainloopSm90TmaGmmaWarpSpecializedILi6ENS5_IJNS4_1CILi1EEESB_SB_EEENS1_35KernelTmaWarpSpecializedCooperativeEEENS5_IJNSA_ILi128EEENSA_ILi64EEESG_EEENS_6half_tENS5_IJlSB_lEEESI_SJ_NS4_8TiledMMAINS4_8MMA_AtomIJNS4_4SM904GMMA25MMA_64x64x16_F32F16F16_SSILNSN_5MajorE0ELSP_0ELNSN_7ScaleInE1ELSQ_1EEEEEENS4_6LayoutINS5_IJNSA_ILi2EEESB_SB_EEENS5_IJSB_NSA_ILi0EEESW_EEEEENS5_IJNS4_10UnderscoreESZ_SZ_EEEEENS4_13SM90_TMA_LOADENS4_14ComposedLayoutINS4_7SwizzleILi3ELi4ELi3EEENS4_18smem_ptr_flag_bitsILi16EEENST_INS5_IJNSA_ILi8EEESG_EEENS5_IJSG_SB_EEEEEEEvNS4_8identityES12_S1C_vS1D_EENS_8epilogue10collective6detail29Sm90TmaWarpSpecializedAdapterINS1G_15DefaultEpilogueISI_SJ_SJ_NS1F_6thread17LinearCombinationISI_Li1EffLNS1K_9ScaleType4KindE0ELNS_15FloatRoundStyleE2ESI_EENS1_15EpilogueDefaultEEEEEvvEEEEvNT_6ParamsE)
        .other          _ZN7cutlass13device_kernelINS_4gemm6kernel13GemmUniversalIN4cute5tupleIJiiiiEEENS1_10collective13CollectiveMmaINS1_34MainloopSm90TmaGmmaWarpSpecializedILi6ENS5_IJNS4_1CILi1EEESB_SB_EEENS1_35KernelTmaWarpSpecializedCooperativeEEENS5_IJNSA_ILi128EEENSA_ILi64EEESG_EEENS_6half_tENS5_IJlSB_lEEESI_SJ_NS4_8TiledMMAINS4_8MMA_AtomIJNS4_4SM904GMMA25MMA_64x64x16_F32F16F16_SSILNSN_5MajorE0ELSP_0ELNSN_7ScaleInE1ELSQ_1EEEEEENS4_6LayoutINS5_IJNSA_ILi2EEESB_SB_EEENS5_IJSB_NSA_ILi0EEESW_EEEEENS5_IJNS4_10UnderscoreESZ_SZ_EEEEENS4_13SM90_TMA_LOADENS4_14ComposedLayoutINS4_7SwizzleILi3ELi4ELi3EEENS4_18smem_ptr_flag_bitsILi16EEENST_INS5_IJNSA_ILi8EEESG_EEENS5_IJSG_SB_EEEEEEEvNS4_8identityES12_S1C_vS1D_EENS_8epilogue10collective6detail29Sm90TmaWarpSpecializedAdapterINS1G_15DefaultEpilogueISI_SJ_SJ_NS1F_6thread17LinearCombinationISI_Li1EffLNS1K_9ScaleType4KindE0ELNS_15FloatRoundStyleE2ESI_EENS1_15EpilogueDefaultEEEEEvvEEEEvNT_6ParamsE,@"STO_CUDA_ENTRY STV_DEFAULT"
_ZN7cutlass13device_kernelINS_4gemm6kernel13GemmUniversalIN4cute5tupleIJiiiiEEENS1_10collective13CollectiveMmaINS1_34MainloopSm90TmaGmmaWarpSpecializedILi6ENS5_IJNS4_1CILi1EEESB_SB_EEENS1_35KernelTmaWarpSpecializedCooperativeEEENS5_IJNSA_ILi128EEENSA_ILi64EEESG_EEENS_6half_tENS5_IJlSB_lEEESI_SJ_NS4_8TiledMMAINS4_8MMA_AtomIJNS4_4SM904GMMA25MMA_64x64x16_F32F16F16_SSILNSN_5MajorE0ELSP_0ELNSN_7ScaleInE1ELSQ_1EEEEEENS4_6LayoutINS5_IJNSA_ILi2EEESB_SB_EEENS5_IJSB_NSA_ILi0EEESW_EEEEENS5_IJNS4_10UnderscoreESZ_SZ_EEEEENS4_13SM90_TMA_LOADENS4_14ComposedLayoutINS4_7SwizzleILi3ELi4ELi3EEENS4_18smem_ptr_flag_bitsILi16EEENST_INS5_IJNSA_ILi8EEESG_EEENS5_IJSG_SB_EEEEEEEvNS4_8identityES12_S1C_vS1D_EENS_8epilogue10collective6detail29Sm90TmaWarpSpecializedAdapterINS1G_15DefaultEpilogueISI_SJ_SJ_NS1F_6thread17LinearCombinationISI_Li1EffLNS1K_9ScaleType4KindE0ELNS_15FloatRoundStyleE2ESI_EENS1_15EpilogueDefaultEEEEEvvEEEEvNT_6ParamsE:
[----:B------:R-:W0:Y:S01]  /*0000*/  LDC R1, c[0x0][0x28] ;  /* 0x00000a00ff017b82 */ /* 0x000e220000000800 */
[----:B------:R-:W1:Y:S01]  /*0010*/  S2R R18, SR_TID.X ;  /* 0x0000000000127919 */ /* 0x000e620000002100 */
[----:B------:R-:W-:Y:S01]  /*0020*/  ELECT P0, URZ, PT ;  /* 0x00000000003f782f */ /* 0x000fe20003800000 */
[----:B------:R-:W-:Y:S01]  /*0030*/  BSSY B0, `(.L_x_0) ;  /* 0x000000f000007945 */ /* 0x000fe20003800000 */
[--C-:B-1----:R-:W-:Y:S02]  /*0040*/  SHF.R.U32.HI R0, RZ, 0x5, R18.reuse ;  /* 0x00000005ff007819 */ /* 0x102fe40000011612 */
[----:B------:R-:W-:-:S03]  /*0050*/  SHF.R.U32.HI R22, RZ, 0x7, R18 ;  /* 0x00000007ff167819 */ /* 0x000fc60000011612 */
[----:B------:R-:W1:Y:S04]  /*0060*/  SHFL.IDX PT, R5, R0, RZ, 0x1f ;  /* 0x00001fff00057589 */ /* 0x000e6800000e0000 */
[----:B------:R2:W3:Y:S01]  /*0070*/  SHFL.IDX PT, R8, R22, RZ, 0x1f ;  /* 0x00001fff16087589 */ /* 0x0004e200000e0000 */
[----:B-1----:R-:W-:-:S13]  /*0080*/  ISETP.NE.OR P0, PT, R5, RZ, !P0 ;  /* 0x000000ff0500720c */ /* 0x002fda0004705670 */
[----:B0-23--:R-:W-:Y:S05]  /*0090*/  @P0 BRA `(.L_x_1) ;  /* 0x0000000000200947 */ /* 0x00dfea0003800000 */
[----:B------:R-:W-:Y:S02]  /*00a0*/  ULDC.64 UR4, c[0x0][0x198] ;  /* 0x0000660000047ab9 */ /* 0x000fe40000000a00 */
[----:B------:R-:W-:Y:S02]  /*00b0*/  UIADD3 UR6, UP0, UR4, 0xf0, URZ ;  /* 0x000000f004067890 */ /* 0x000fe4000ff1e03f */
[----:B------:R-:W-:Y:S02]  /*00c0*/  UIADD3 UR4, UP1, UR4, 0x1f0, URZ ;  /* 0x000001f004047890 */ /* 0x000fe4000ff3e03f */
[----:B------:R-:W-:Y:S02]  /*00d0*/  UIADD3.X UR7, URZ, UR5, URZ, UP0, !UPT ;  /* 0x000000053f077290 */ /* 0x000fe400087fe43f */
[----:B------:R-:W-:-:S07]  /*00e0*/  UIADD3.X UR5, URZ, UR5, URZ, UP1, !UPT ;  /* 0x000000053f057290 */ /* 0x000fce0008ffe43f */
[----:B------:R0:W-:Y:S02]  /*00f0*/  UTMACCTL.PF [UR6] ;  /* 0x00000000060079b9 */ /* 0x0001e40008040000 */
[----:B------:R0:W-:Y:S02]  /*0100*/  UTMACCTL.PF [UR4] ;  /* 0x00000000040079b9 */ /* 0x0001e40008040000 */
[----:B0-----:R-:W-:Y:S01]  /*0110*/  NOP ;  /* 0x0000000000007918 */ /* 0x001fe20000000000 */
.L_x_1:
[----:B------:R-:W-:Y:S05]  /*0120*/  BSYNC B0 ;  /* 0x0000000000007941 */ /* 0x000fea0003800000 */
.L_x_0:
[----:B------:R-:W0:Y:S02]  /*0130*/  SHFL.IDX PT, R2, R0, RZ, 0x1f ;  /* 0x00001fff00027589 */ /* 0x000e2400000e0000 */
[----:B0-----:R-:W-:-:S13]  /*0140*/  ISETP.NE.AND P0, PT, R2, RZ, PT ;  /* 0x000000ff0200720c */ /* 0x001fda0003f05270 */
[----:B------:R-:W-:Y:S05]  /*0150*/  @P0 BRA `(.L_x_2) ;  /* 0x0000000000680947 */ /* 0x000fea0003800000 */
[----:B------:R-:W0:Y:S01]  /*0160*/  S2UR UR8, SR_CgaCtaId ;  /* 0x00000000000879c3 */ /* 0x000e220000008800 */
[----:B------:R-:W-:Y:S01]  /*0170*/  UMOV UR4, 0x400 ;  /* 0x0000040000047882 */ /* 0x000fe20000000000 */
[----:B------:R-:W-:Y:S01]  /*0180*/  UMOV UR5, 0x1 ;  /* 0x0000000100057882 */ /* 0x000fe20000000000 */
[----:B------:R-:W-:Y:S01]  /*0190*/  UMOV UR6, 0x100 ;  /* 0x0000010000067882 */ /* 0x000fe20000000000 */
[----:B------:R-:W-:Y:S01]  /*01a0*/  ELECT P0, URZ, PT ;  /* 0x00000000003f782f */ /* 0x000fe20003800000 */
[----:B------:R-:W-:-:S04]  /*01b0*/  UIADD3 UR6, -UR6, 0x100000, URZ ;  /* 0x0010000006067890 */ /* 0x000fc8000fffe13f */
[----:B------:R-:W-:Y:S02]  /*01c0*/  USHF.L.U32 UR7, UR6, 0xb, URZ ;  /* 0x0000000b06077899 */ /* 0x000fe4000800063f */
[----:B------:R-:W-:Y:S02]  /*01d0*/  USHF.L.U32 UR6, UR6, 0x1, URZ ;  /* 0x0000000106067899 */ /* 0x000fe4000800063f */
[----:B0-----:R-:W-:Y:S02]  /*01e0*/  ULEA UR8, UR8, UR4, 0x18 ;  /* 0x0000000408087291 */ /* 0x001fe4000f8ec03f */
[----:B------:R-:W-:-:S04]  /*01f0*/  UIADD3 UR4, -UR5, 0x100000, URZ ;  /* 0x0010000005047890 */ /* 0x000fc8000fffe13f */
[----:B------:R-:W-:Y:S02]  /*0200*/  USHF.L.U32 UR5, UR4, 0xb, URZ ;  /* 0x0000000b04057899 */ /* 0x000fe4000800063f */
[----:B------:R-:W-:Y:S01]  /*0210*/  USHF.L.U32 UR4, UR4, 0x1, URZ ;  /* 0x0000000104047899 */ /* 0x000fe2000800063f */
[----:B------:R-:W0:Y:S11]  /*0220*/  FENCE.VIEW.ASYNC.S ;  /* 0x00000000000073c6 */ /* 0x000e360000000000 */
[----:B0-----:R0:W1:Y:S01]  /*0230*/  SYNCS.EXCH.64 URZ, [UR8], UR4 ;  /* 0x00000004083f75b2 */ /* 0x0010620008000100 */
[----:B------:R0:W2:Y:S01]  /*0240*/  SYNCS.EXCH.64 URZ, [UR8+0x30], UR6 ;  /* 0x00003006083f75b2 */ /* 0x0000a20008000100 */
[----:B------:R0:W3:Y:S01]  /*0250*/  SYNCS.EXCH.64 URZ, [UR8+0x8], UR4 ;  /* 0x00000804083f75b2 */ /* 0x0000e20008000100 */
[----:B------:R0:W4:Y:S01]  /*0260*/  SYNCS.EXCH.64 URZ, [UR8+0x38], UR6 ;  /* 0x00003806083f75b2 */ /* 0x0001220008000100 */
[----:B------:R0:W0:Y:S01]  /*0270*/  SYNCS.EXCH.64 URZ, [UR8+0x10], UR4 ;  /* 0x00001004083f75b2 */ /* 0x0000220008000100 */
[----:B------:R0:W0:Y:S01]  /*0280*/  SYNCS.EXCH.64 URZ, [UR8+0x40], UR6 ;  /* 0x00004006083f75b2 */ /* 0x0000220008000100 */
[----:B------:R0:W0:Y:S01]  /*0290*/  SYNCS.EXCH.64 URZ, [UR8+0x18], UR4 ;  /* 0x00001804083f75b2 */ /* 0x0000220008000100 */
[----:B------:R0:W0:Y:S01]  /*02a0*/  SYNCS.EXCH.64 URZ, [UR8+0x48], UR6 ;  /* 0x00004806083f75b2 */ /* 0x0000220008000100 */
[----:B------:R0:W0:Y:S01]  /*02b0*/  SYNCS.EXCH.64 URZ, [UR8+0x20], UR4 ;  /* 0x00002004083f75b2 */ /* 0x0000220008000100 */
[----:B------:R0:W0:Y:S01]  /*02c0*/  SYNCS.EXCH.64 URZ, [UR8+0x50], UR6 ;  /* 0x00005006083f75b2 */ /* 0x0000220008000100 */
[----:B------:R0:W0:Y:S01]  /*02d0*/  SYNCS.EXCH.64 URZ, [UR8+0x28], UR4 ;  /* 0x00002804083f75b2 */ /* 0x0000220008000100 */
[----:B------:R0:W0:Y:S01]  /*02e0*/  SYNCS.EXCH.64 URZ, [UR8+0x58], UR6 ;  /* 0x00005806083f75b2 */ /* 0x0000220008000100 */
[----:B------:R-:W-:Y:S01]  /*02f0*/  NOP ;  /* 0x0000000000007918 */ /* 0x000fe20000000000 */
.L_x_2:
[----:B------:R-:W5:Y:S01]  /*0300*/  SHFL.IDX PT, R0, R0, RZ, 0x1f ;  /* 0x00001fff00007589 */ /* 0x000f6200000e0000 */
[----:B------:R-:W-:Y:S01]  /*0310*/  ELECT P0, URZ, PT ;  /* 0x00000000003f782f */ /* 0x000fe20003800000 */
[----:B------:R-:W1:Y:S01]  /*0320*/  LDC R2, c[0x0][0x65c] ;  /* 0x00019700ff027b82 */ /* 0x000e620000000800 */
[----:B------:R-:W-:Y:S01]  /*0330*/  SHF.R.S32.HI R6, RZ, 0x1f, R5 ;  /* 0x0000001fff067819 */ /* 0x000fe20000011405 */
[----:B------:R-:W2:Y:S01]  /*0340*/  S2R R3, SR_CTAID.Y ;  /* 0x0000000000037919 */ /* 0x000ea20000002600 */
[----:B0-----:R-:W-:Y:S01]  /*0350*/  UMOV UR4, 0x20 ;  /* 0x0000002000047882 */ /* 0x001fe20000000000 */
[----:B------:R-:W-:Y:S01]  /*0360*/  ISETP.NE.AND P2, PT, R8, RZ, PT ;  /* 0x000000ff0800720c */ /* 0x000fe20003f45270 */
[----:B------:R-:W-:Y:S01]  /*0370*/  NOP ;  /* 0x0000000000007918 */ /* 0x000fe20000000000 */
[----:B------:R-:W0:Y:S01]  /*0380*/  S2R R4, SR_CTAID.X ;  /* 0x0000000000047919 */ /* 0x000e220000002500 */
[----:B------:R-:W-:Y:S01]  /*0390*/  LEA.HI R6, R6, R5, RZ, 0x2 ;  /* 0x0000000506067211 */ /* 0x000fe200078f10ff */
[----:B------:R-:W-:Y:S01]  /*03a0*/  NOP ;  /* 0x0000000000007918 */ /* 0x000fe20000000000 */
[----:B-----5:R-:W-:-:S02]  /*03b0*/  ISETP.NE.OR P0, PT, R0, RZ, !P0 ;  /* 0x000000ff0000720c */ /* 0x020fc40004705670 */
[----:B-1----:R-:W-:-:S04]  /*03c0*/  ISETP.NE.AND P3, PT, R2, 0x1, PT ;  /* 0x000000010200780c */ /* 0x002fc80003f65270 */
[----:B------:R-:W-:Y:S02]  /*03d0*/  P2R R0, PR, RZ, 0x8 ;  /* 0x00000008ff007803 */ /* 0x000fe40000000000 */
[----:B------:R-:W-:-:S05]  /*03e0*/  LOP3.LUT R0, R6, 0xfffffffc, RZ, 0xc0, !PT ;  /* 0xfffffffc06007812 */ /* 0x000fca00078ec0ff */
[----:B------:R-:W-:Y:S01]  /*03f0*/  VOTEU.ALL UP0, P0 ;  /* 0x00000000003f7886 */ /* 0x000fe20000000000 */
[----:B------:R-:W-:Y:S01]  /*0400*/  IMAD.IADD R0, R5, 0x1, -R0 ;  /* 0x0000000105007824 */ /* 0x000fe200078e0a00 */
[----:B------:R-:W0:Y:S01]  /*0410*/  @P3 LDC R17, c[0x0][0x10] ;  /* 0x00000400ff113b82 */ /* 0x000e220000000800 */
[----:B------:R-:W-:Y:S01]  /*0420*/  VOTEU.ALL UP1, P0 ;  /* 0x00000000003f7886 */ /* 0x000fe20000020000 */
[----:B--2---:R-:W-:Y:S01]  /*0430*/  @P3 IMAD.MOV.U32 R6, RZ, RZ, R3 ;  /* 0x000000ffff063224 */ /* 0x004fe200078e0003 */
[----:B------:R-:W-:Y:S01]  /*0440*/  @!UP0 UMOV UR6, 0x400 ;  /* 0x0000040000068882 */ /* 0x000fe20000000000 */
[----:B------:R-:W-:-:S04]  /*0450*/  @!UP0 UIADD3 UR4, -UR4, 0x100000, URZ ;  /* 0x0010000004048890 */ /* 0x000fc8000fffe13f */
[----:B------:R-:W-:Y:S02]  /*0460*/  @!UP0 USHF.L.U32 UR5, UR4, 0xb, URZ ;  /* 0x0000000b04058899 */ /* 0x000fe4000800063f */
[----:B------:R-:W-:Y:S01]  /*0470*/  @!UP0 USHF.L.U32 UR4, UR4, 0x1, URZ ;  /* 0x0000000104048899 */ /* 0x000fe2000800063f */
[----:B------:R-:W-:Y:S02]  /*0480*/  @P3 IMAD.MOV.U32 R7, RZ, RZ, RZ ;  /* 0x000000ffff073224 */ /* 0x000fe400078e00ff */
[----:B------:R-:W-:Y:S01]  /*0490*/  IMAD.MOV.U32 R5, RZ, RZ, RZ ;  /* 0x000000ffff057224 */ /* 0x000fe200078e00ff */
[----:B------:R-:W1:Y:S01]  /*04a0*/  @!UP0 S2UR UR7, SR_CgaCtaId ;  /* 0x00000000000789c3 */ /* 0x000e620000008800 */
[----:B------:R-:W-:-:S07]  /*04b0*/  @P3 IMAD.MOV.U32 R11, RZ, RZ, RZ ;  /* 0x000000ffff0b3224 */ /* 0x000fce00078e00ff */
[----:B------:R-:W2:Y:S01]  /*04c0*/  @!P3 LDC R9, c[0x0][0xc] ;  /* 0x00000300ff09bb82 */ /* 0x000ea20000000800 */
[----:B0-----:R-:W-:-:S04]  /*04d0*/  @P3 IMAD.WIDE.U32 R16, R4, R17, R6 ;  /* 0x0000001104103225 */ /* 0x001fc800078e0006 */
[----:B------:R-:W-:Y:S01]  /*04e0*/  @P3 IMAD.IADD R17, R17, 0x1, R11 ;  /* 0x0000000111113824 */ /* 0x000fe200078e020b */
[----:B-1----:R-:W-:Y:S01]  /*04f0*/  @!UP0 ULEA UR6, UR7, UR6, 0x18 ;  /* 0x0000000607068291 */ /* 0x002fe2000f8ec03f */
[----:B------:R-:W-:Y:S01]  /*0500*/  VOTEU.ALL UP0, P0 ;  /* 0x00000000003f7886 */ /* 0x000fe20000000000 */
[----:B------:R-:W-:-:S04]  /*0510*/  ISETP.NE.AND P0, PT, R0, 0x3, PT ;  /* 0x000000030000780c */ /* 0x000fc80003f05270 */
[----:B------:R-:W-:Y:S01]  /*0520*/  ISETP.EQ.OR P0, PT, R0, RZ, !P0 ;  /* 0x000000ff0000720c */ /* 0x000fe20004702670 */
[----:B--2---:R-:W-:-:S03]  /*0530*/  @!P3 IMAD.WIDE.U32 R6, R9, R3, R4 ;  /* 0x000000030906b225 */ /* 0x004fc600078e0004 */
[C---:B------:R-:W-:Y:S01]  /*0540*/  ISETP.EQ.AND P0, PT, R8.reuse, RZ, P0 ;  /* 0x000000ff0800720c */ /* 0x040fe20000702270 */
[----:B------:R-:W-:Y:S01]  /*0550*/  VIADD R8, R8, 0xffffffff ;  /* 0xffffffff08087836 */ /* 0x000fe20000000000 */
[----:B------:R-:W0:Y:S02]  /*0560*/  FENCE.VIEW.ASYNC.S ;  /* 0x00000000000073c6 */ /* 0x000e240000000000 */
[----:B0-----:R0:W3:Y:S01]  /*0570*/  @!UP0 SYNCS.EXCH.64 URZ, [UR6+0x70], UR4 ;  /* 0x00007004063f85b2 */ /* 0x0010e20008000100 */
[----:B------:R-:W-:Y:S01]  /*0580*/  @!P3 IMAD.MOV.U32 R16, RZ, RZ, R6 ;  /* 0x000000ffff10b224 */ /* 0x000fe200078e0006 */
[----:B------:R-:W-:Y:S01]  /*0590*/  SEL R19, RZ, 0x1, !P0 ;  /* 0x00000001ff137807 */ /* 0x000fe20004000000 */
[----:B------:R-:W-:Y:S01]  /*05a0*/  @!P3 IMAD.MOV.U32 R17, RZ, RZ, R7 ;  /* 0x000000ffff11b224 */ /* 0x000fe200078e0007 */
[----:B------:R-:W-:-:S04]  /*05b0*/  ISETP.GE.U32.AND P1, PT, R8, 0x2, PT ;  /* 0x000000020800780c */ /* 0x000fc80003f26070 */
[----:B------:R-:W-:Y:S01]  /*05c0*/  SEL R19, R19, 0x2, P1 ;  /* 0x0000000213137807 */ /* 0x000fe20000800000 */
[----:B------:R0:W3:Y:S01]  /*05d0*/  @!UP1 SYNCS.EXCH.64 URZ, [UR6+0x78], UR4 ;  /* 0x00007804063f95b2 */ /* 0x0000e20008000100 */
[----:B------:R-:W-:Y:S01]  /*05e0*/  NOP ;  /* 0x0000000000007918 */ /* 0x000fe20000000000 */
[----:B---34-:R-:W-:Y:S06]  /*05f0*/  BAR.SYNC.DEFER_BLOCKING 0x0 ;  /* 0x0000000000007b1d */ /* 0x018fec0000010000 */
[----:B------:R-:W-:Y:S05]  /*0600*/  @!P2 BRA `(.L_x_3) ;  /* 0x00000040001ca947 */ /* 0x000fea0003800000 */
[----:B------:R-:W-:-:S13]  /*0610*/  ISETP.GT.U32.AND P0, PT, R8, 0x1, PT ;  /* 0x000000010800780c */ /* 0x000fda0003f04070 */
[----:B0-----:R-:W-:Y:S05]  /*0620*/  @P0 EXIT ;  /* 0x000000000000094d */ /* 0x001fea0003800000 */
[----:B------:R-:W-:Y:S01]  /*0630*/  ULDC.64 UR4, c[0x0][0x650] ;  /* 0x0001940000047ab9 */ /* 0x000fe20000000a00 */
[----:B------:R-:W-:Y:S01]  /*0640*/  PRMT R0, RZ, 0x7610, R0 ;  /* 0x00007610ff007816 */ /* 0x000fe20000000000 */
[----:B------:R-:W-:Y:S01]  /*0650*/  IMAD.MOV.U32 R58, RZ, RZ, -0x1 ;  /* 0xffffffffff3a7424 */ /* 0x000fe200078e00ff */
[----:B------:R-:W-:Y:S01]  /*0660*/  ISETP.GE.U32.AND P0, PT, R16, UR4, PT ;  /* 0x0000000410007c0c */ /* 0x000fe2000bf06070 */
[----:B------:R-:W-:Y:S02]  /*0670*/  IMAD.MOV.U32 R59, RZ, RZ, -0x1 ;  /* 0xffffffffff3b7424 */ /* 0x000fe400078e00ff */
[----:B------:R-:W-:Y:S01]  /*0680*/  IMAD.MOV.U32 R57, RZ, RZ, -0x1 ;  /* 0xffffffffff397424 */ /* 0x000fe200078e00ff */
[----:B------:R-:W-:-:S13]  /*0690*/  ISETP.GE.U32.AND.EX P0, PT, R17, UR5, PT, P0 ;  /* 0x0000000511007c0c */ /* 0x000fda000bf06100 */
[----:B------:R-:W-:Y:S05]  /*06a0*/  @P0 BRA `(.L_x_4) ;  /* 0x0000000400540947 */ /* 0x000fea0003800000 */
[----:B------:R-:W0:Y:S01]  /*06b0*/  LDC.64 R14, c[0x0][0x628] ;  /* 0x00018a00ff0e7b82 */ /* 0x000e220000000a00 */
[----:B------:R-:W-:Y:S02]  /*06c0*/  IMAD.MOV.U32 R6, RZ, RZ, R16 ;  /* 0x000000ffff067224 */ /* 0x000fe400078e0010 */
[----:B------:R-:W-:-:S05]  /*06d0*/  IMAD.MOV.U32 R7, RZ, RZ, R17 ;  /* 0x000000ffff077224 */ /* 0x000fca00078e0011 */
[----:B------:R-:W1:Y:S08]  /*06e0*/  LDC R0, c[0x0][0x630] ;  /* 0x00018c00ff007b82 */ /* 0x000e700000000800 */
[----:B------:R-:W2:Y:S01]  /*06f0*/  LDC.64 R20, c[0x0][0x620] ;  /* 0x00018800ff147b82 */ /* 0x000ea20000000a00 */
[----:B0-----:R-:W-:-:S04]  /*0700*/  ISETP.NE.U32.AND P0, PT, R14, RZ, PT ;  /* 0x000000ff0e00720c */ /* 0x001fc80003f05070 */
[----:B------:R-:W-:-:S13]  /*0710*/  ISETP.NE.AND.EX P0, PT, R15, RZ, PT, P0 ;  /* 0x000000ff0f00720c */ /* 0x000fda0003f05300 */
[----:B-12---:R-:W-:Y:S05]  /*0720*/  @!P0 BRA `(.L_x_5) ;  /* 0x0000000000288947 */ /* 0x006fea0003800000 */
[----:B------:R-:W0:Y:S02]  /*0730*/  LDC R11, c[0x0][0x634] ;  /* 0x00018d00ff0b7b82 */ /* 0x000e240000000800 */
[----:B0-----:R-:W-:-:S05]  /*0740*/  IADD3 R11, P0, R16, R11, RZ ;  /* 0x0000000b100b7210 */ /* 0x001fca0007f1e0ff */
[----:B------:R-:W-:-:S04]  /*0750*/  IMAD.X R13, RZ, RZ, R17, P0 ;  /* 0x000000ffff0d7224 */ /* 0x000fc800000e0611 */
[----:B------:R-:W-:-:S04]  /*0760*/  IMAD.WIDE.U32 R6, R13, R14, RZ ;  /* 0x0000000e0d067225 */ /* 0x000fc800078e00ff */
[----:B------:R-:W-:-:S04]  /*0770*/  IMAD.WIDE.U32 R8, P0, R11, R15, R6 ;  /* 0x0000000f0b087225 */ /* 0x000fc80007800006 */
[----:B------:R-:W-:-:S04]  /*0780*/  IMAD.WIDE.U32 R6, R11, R14, RZ ;  /* 0x0000000e0b067225 */ /* 0x000fc800078e00ff */
[----:B------:R-:W-:Y:S01]  /*0790*/  IMAD.X R11, RZ, RZ, RZ, P0 ;  /* 0x000000ffff0b7224 */ /* 0x000fe200000e06ff */
[----:B------:R-:W-:Y:S01]  /*07a0*/  IADD3 RZ, P0, R7, R8, RZ ;  /* 0x0000000807ff7210 */ /* 0x000fe20007f1e0ff */
[----:B------:R-:W-:-:S04]  /*07b0*/  IMAD.MOV.U32 R10, RZ, RZ, R9 ;  /* 0x000000ffff0a7224 */ /* 0x000fc800078e0009 */
[----:B------:R-:W-:-:S08]  /*07c0*/  IMAD.WIDE.U32.X R6, R13, R15, R10, P0 ;  /* 0x0000000f0d067225 */ /* 0x000fd000000e040a */
.L_x_5:
[-CC-:B------:R-:W-:Y:S01]  /*07d0*/  SHF.R.U64 R57, R6, R0.reuse, R7.reuse ;  /* 0x0000000006397219 */ /* 0x180fe20000001207 */
[----:B------:R-:W0:Y:S01]  /*07e0*/  LDC R10, c[0x0][0x618] ;  /* 0x00018600ff0a7b82 */ /* 0x000e220000000800 */
[----:B------:R-:W-:Y:S01]  /*07f0*/  SHF.R.U32.HI R5, RZ, R0, R7 ;  /* 0x00000000ff057219 */ /* 0x000fe20000011607 */
[----:B------:R-:W-:Y:S01]  /*0800*/  ULDC UR4, c[0x0][0x150] ;  /* 0x0000540000047ab9 */ /* 0x000fe20000000800 */
[----:B------:R-:W-:Y:S02]  /*0810*/  IADD3 R9, P0, RZ, -R57, RZ ;  /* 0x80000039ff097210 */ /* 0x000fe40007f1e0ff */
[----:B------:R-:W-:-:S03]  /*0820*/  I2FP.F32.U32 R0, R4 ;  /* 0x0000000400007245 */ /* 0x000fc60000201000 */
[----:B------:R-:W1:Y:S01]  /*0830*/  LDC.64 R28, c[0x0][0x640] ;  /* 0x00019000ff1c7b82 */ /* 0x000e620000000a00 */
[----:B------:R-:W-:Y:S02]  /*0840*/  IMAD.X R11, RZ, RZ, ~R5, P0 ;  /* 0x000000ffff0b7224 */ /* 0x000fe400000e0e05 */
[----:B------:R-:W-:Y:S01]  /*0850*/  FMUL R0, R0, UR4 ;  /* 0x0000000400007c20 */ /* 0x000fe20008400000 */
[----:B------:R-:W-:Y:S01]  /*0860*/  IMAD.WIDE.U32 R6, R9, R20, R16 ;  /* 0x0000001409067225 */ /* 0x000fe200078e0010 */
[----:B------:R-:W-:-:S03]  /*0870*/  ULDC UR4, c[0x0][0x154] ;  /* 0x0000550000047ab9 */ /* 0x000fc60000000800 */
[----:B------:R-:W-:Y:S01]  /*0880*/  IMAD R8, R11, R20, RZ ;  /* 0x000000140b087224 */ /* 0x000fe200078e02ff */
[----:B------:R-:W2:Y:S01]  /*0890*/  LDC R5, c[0x0][0x144] ;  /* 0x00005100ff057b82 */ /* 0x000ea20000000800 */
[----:B------:R-:W3:Y:S02]  /*08a0*/  F2I.U32.TRUNC.NTZ R0, R0 ;  /* 0x0000000000007305 */ /* 0x000ee4000020f000 */
[----:B------:R-:W-:-:S04]  /*08b0*/  IMAD R9, R9, R21, R8 ;  /* 0x0000001509097224 */ /* 0x000fc800078e0208 */
[----:B------:R-:W-:Y:S01]  /*08c0*/  IMAD.IADD R7, R7, 0x1, R9 ;  /* 0x0000000107077824 */ /* 0x000fe200078e0209 */
[----:B------:R-:W4:Y:S01]  /*08d0*/  LDC R12, c[0x0][0x608] ;  /* 0x00018200ff0c7b82 */ /* 0x000f220000000800 */
[----:B------:R-:W-:-:S03]  /*08e0*/  IMAD.MOV.U32 R9, RZ, RZ, -0x1 ;  /* 0xffffffffff097424 */ /* 0x000fc600078e00ff */
[-CC-:B0-----:R-:W-:Y:S02]  /*08f0*/  SHF.R.U64 R20, R6, R10.reuse, R7.reuse ;  /* 0x0000000a06147219 */ /* 0x181fe40000001207 */
[----:B------:R-:W-:Y:S02]  /*0900*/  I2FP.F32.U32 R6, R3 ;  /* 0x0000000300067245 */ /* 0x000fe40000201000 */
[----:B------:R-:W0:Y:S01]  /*0910*/  LDC R26, c[0x0][0x658] ;  /* 0x00019600ff1a7b82 */ /* 0x000e220000000800 */
[----:B-1----:R-:W-:Y:S01]  /*0920*/  ISETP.NE.U32.AND P0, PT, R28, RZ, PT ;  /* 0x000000ff1c00720c */ /* 0x002fe20003f05070 */
[----:B---3--:R-:W-:Y:S01]  /*0930*/  IMAD.MOV R8, RZ, RZ, -R0 ;  /* 0x000000ffff087224 */ /* 0x008fe200078e0a00 */
[----:B------:R-:W-:Y:S01]  /*0940*/  SHF.R.U32.HI R7, RZ, R10, R7 ;  /* 0x0000000aff077219 */ /* 0x000fe20000011607 */
[----:B------:R-:W-:Y:S01]  /*0950*/  FMUL R6, R6, UR4 ;  /* 0x0000000406067c20 */ /* 0x000fe20008400000 */
[----:B------:R-:W-:-:S03]  /*0960*/  ISETP.NE.AND.EX P0, PT, R29, RZ, PT, P0 ;  /* 0x000000ff1d00720c */ /* 0x000fc60003f05300 */
[----:B------:R-:W1:Y:S01]  /*0970*/  LDC R14, c[0x0][0x148] ;  /* 0x00005200ff0e7b82 */ /* 0x000e620000000800 */
[----:B--2---:R-:W-:-:S07]  /*0980*/  IMAD R0, R5, R8, R4 ;  /* 0x0000000805007224 */ /* 0x004fce00078e0204 */
[----:B------:R-:W2:Y:S01]  /*0990*/  LDC R24, c[0x0][0x600] ;  /* 0x00018000ff187b82 */ /* 0x000ea20000000800 */
[-CC-:B----4-:R-:W-:Y:S02]  /*09a0*/  SHF.R.U64 R30, R20, R12.reuse, R7.reuse ;  /* 0x0000000c141e7219 */ /* 0x190fe40000001207 */
[----:B------:R-:W-:Y:S01]  /*09b0*/  SHF.R.U32.HI R5, RZ, R12, R7 ;  /* 0x0000000cff057219 */ /* 0x000fe20000011607 */
[----:B------:R-:W-:Y:S01]  /*09c0*/  IMAD.MOV.U32 R7, RZ, RZ, 0x1 ;  /* 0x00000001ff077424 */ /* 0x000fe200078e00ff */
[----:B------:R3:W4:Y:S03]  /*09d0*/  F2I.U32.TRUNC.NTZ R12, R6 ;  /* 0x00000006000c7305 */ /* 0x000726000020f000 */
[----:B------:R-:W1:Y:S01]  /*09e0*/  LDC R15, c[0x0][0x648] ;  /* 0x00019200ff0f7b82 */ /* 0x000e620000000800 */
[-C--:B0-----:R-:W-:Y:S02]  /*09f0*/  SHF.L.U32 R4, R9, R26.reuse, RZ ;  /* 0x0000001a09047219 */ /* 0x081fe400000006ff */
[----:B------:R-:W-:-:S02]  /*0a00*/  SHF.R.U64 R32, R30, R26, R5 ;  /* 0x0000001a1e207219 */ /* 0x000fc40000001205 */
[----:B------:R-:W-:Y:S02]  /*0a10*/  LOP3.LUT R11, RZ, R4, RZ, 0x33, !PT ;  /* 0x00000004ff0b7212 */ /* 0x000fe400078e33ff */
[-C--:B------:R-:W-:Y:S01]  /*0a20*/  SHF.R.U32.HI R5, RZ, R26.reuse, R5 ;  /* 0x0000001aff057219 */ /* 0x080fe20000011605 */
[----:B------:R-:W0:Y:S01]  /*0a30*/  LDC R21, c[0x0][0x638] ;  /* 0x00018e00ff157b82 */ /* 0x000e220000000800 */
[----:B------:R-:W-:Y:S01]  /*0a40*/  SHF.L.U32 R10, R7, R26, RZ ;  /* 0x0000001a070a7219 */ /* 0x000fe200000006ff */
[----:B------:R-:W-:-:S06]  /*0a50*/  IMAD.MOV.U32 R4, RZ, RZ, R32 ;  /* 0x000000ffff047224 */ /* 0x000fcc00078e0020 */
[----:B------:R-:W0:Y:S01]  /*0a60*/  LDC R58, c[0x0][0x610] ;  /* 0x00018400ff3a7b82 */ /* 0x000e220000000800 */
[----:B---34-:R-:W-:Y:S05]  /*0a70*/  @!P0 BRA `(.L_x_6) ;  /* 0x0000000000288947 */ /* 0x018fea0003800000 */
[----:B------:R-:W3:Y:S02]  /*0a80*/  LDC R9, c[0x0][0x64c] ;  /* 0x00019300ff097b82 */ /* 0x000ee40000000800 */
[----:B---3--:R-:W-:-:S05]  /*0a90*/  IADD3 R9, P0, R32, R9, RZ ;  /* 0x0000000920097210 */ /* 0x008fca0007f1e0ff */
        /* <DEDUP_REMOVED lines=8> */
.L_x_6:
[----:B-1----:R-:W-:Y:S01]  /*0b20*/  SHF.R.U64 R4, R4, R15, R5 ;  /* 0x0000000f04047219 */ /* 0x002fe20000001205 */
[----:B--2---:R-:W-:Y:S01]  /*0b30*/  VIADD R5, R24, 0xffffffff ;  /* 0xffffffff18057836 */ /* 0x004fe20000000000 */
[----:B------:R-:W-:Y:S01]  /*0b40*/  LOP3.LUT R11, R30, R11, RZ, 0xc0, !PT ;  /* 0x0000000b1e0b7212 */ /* 0x000fe200078ec0ff */
[----:B------:R-:W-:Y:S02]  /*0b50*/  IMAD.MOV R12, RZ, RZ, -R12 ;  /* 0x000000ffff0c7224 */ /* 0x000fe400078e0a0c */
[----:B------:R-:W-:Y:S01]  /*0b60*/  IMAD.MOV R6, RZ, RZ, -R4 ;  /* 0x000000ffff067224 */ /* 0x000fe200078e0a04 */
[----:B------:R-:W-:Y:S01]  /*0b70*/  LOP3.LUT R5, R20, R5, RZ, 0xc0, !PT ;  /* 0x0000000514057212 */ /* 0x000fe200078ec0ff */
[----:B------:R-:W-:Y:S02]  /*0b80*/  @P3 IMAD R0, R14, R12, R3 ;  /* 0x0000000c0e003224 */ /* 0x000fe400078e0203 */
[----:B------:R-:W-:Y:S02]  /*0b90*/  IMAD R11, R10, R4, R11 ;  /* 0x000000040a0b7224 */ /* 0x000fe400078e020b */
[----:B0-----:R-:W-:-:S02]  /*0ba0*/  IMAD R3, R6, R21, R32 ;  /* 0x0000001506037224 */ /* 0x001fc400078e0220 */
[----:B------:R-:W-:Y:S02]  /*0bb0*/  IMAD R58, R11, R58, R0 ;  /* 0x0000003a0b3a7224 */ /* 0x000fe400078e0200 */
[----:B------:R-:W-:Y:S02]  /*0bc0*/  IMAD R3, R3, R24, R5 ;  /* 0x0000001803037224 */ /* 0x000fe400078e0205 */
[----:B------:R-:W-:-:S03]  /*0bd0*/  IMAD.MOV.U32 R0, RZ, RZ, 0x1 ;  /* 0x00000001ff007424 */ /* 0x000fc600078e00ff */
[----:B------:R-:W-:Y:S02]  /*0be0*/  SEL R59, R3, R58, !P3 ;  /* 0x0000003a033b7207 */ /* 0x000fe40005800000 */
[----:B------:R-:W-:-:S07]  /*0bf0*/  SEL R58, R58, R3, !P3 ;  /* 0x000000033a3a7207 */ /* 0x000fce0005800000 */
.L_x_4:
[----:B------:R-:W-:-:S08]  /*0c00*/  NOP ;  /* 0x0000000000007918 */ /* 0x000fd00000000000 */
[----:B------:R-:W0:Y:S02]  /*0c10*/  USETMAXREG.TRY_ALLOC.CTAPOOL UP0, 0xe8 ;  /* 0x000000e8000079c8 */ /* 0x000e240008000600 */
[----:B0-----:R-:W-:-:S13]  /*0c20*/  PLOP3.LUT P0, PT, PT, PT, UP0, 0x80, 0x0 ;  /* 0x000000000000781c */ /* 0x001fda0003f0f008 */
[----:B------:R-:W-:Y:S05]  /*0c30*/  @!P0 BRA `(.L_x_4) ;  /* 0xfffffffc00f08947 */ /* 0x000fea000383ffff */
[----:B------:R-:W-:Y:S01]  /*0c40*/  ULDC.64 UR4, c[0x0][0x598] ;  /* 0x0001660000047ab9 */ /* 0x000fe20000000a00 */
[----:B------:R-:W-:Y:S01]  /*0c50*/  ULDC.64 UR36, c[0x0][0x208] ;  /* 0x0000820000247ab9 */ /* 0x000fe20000000a00 */
[----:B------:R-:W-:-:S04]  /*0c60*/  ISETP.NE.U32.AND P0, PT, RZ, UR4, PT ;  /* 0x00000004ff007c0c */ /* 0x000fc8000bf05070 */
[----:B------:R-:W-:-:S13]  /*0c70*/  ISETP.NE.AND.EX P0, PT, RZ, UR5, PT, P0 ;  /* 0x00000005ff007c0c */ /* 0x000fda000bf05300 */
[----:B------:R-:W-:Y:S05]  /*0c80*/  @!P0 BRA `(.L_x_7) ;  /* 0x00000000001c8947 */ /* 0x000fea0003800000 */
[----:B------:R-:W0:Y:S02]  /*0c90*/  LDC.64 R4, c[0x0][0x598] ;  /* 0x00016600ff047b82 */ /* 0x000e240000000a00 */
[----:B0-----:R-:W2:Y:S02]  /*0ca0*/  LDG.E.64 R4, desc[UR36][R4.64] ;  /* 0x0000002404047981 */ /* 0x001ea4000c1e1b00 */
[----:B--2---:R-:W-:-:S04]  /*0cb0*/  ISETP.NE.U32.AND P0, PT, R4, RZ, PT ;  /* 0x000000ff0400720c */ /* 0x004fc80003f05070 */
[----:B------:R-:W-:-:S13]  /*0cc0*/  ISETP.NE.AND.EX P0, PT, R5, RZ, PT, P0 ;  /* 0x000000ff0500720c */ /* 0x000fda0003f05300 */
[----:B------:R-:W-:Y:S05]  /*0cd0*/  @!P0 BRA `(.L_x_7) ;  /* 0x0000000000088947 */ /* 0x000fea0003800000 */
[----:B------:R0:W5:Y:S01]  /*0ce0*/  LD.E R23, desc[UR36][R4.64] ;  /* 0x0000002404177980 */ /* 0x000162000c101900 */
[----:B------:R-:W-:Y:S05]  /*0cf0*/  BRA `(.L_x_8) ;  /* 0x0000000000247947 */ /* 0x000fea0003800000 */
.L_x_7:
[----:B------:R-:W-:Y:S02]  /*0d00*/  ULDC.64 UR4, c[0x0][0x588] ;  /* 0x0001620000047ab9 */ /* 0x000fe40000000a00 */
[----:B------:R-:W-:-:S04]  /*0d10*/  ISETP.NE.U32.AND P0, PT, RZ, UR4, PT ;  /* 0x00000004ff007c0c */ /* 0x000fc8000bf05070 */
[----:B------:R-:W-:-:S13]  /*0d20*/  ISETP.NE.AND.EX P0, PT, RZ, UR5, PT, P0 ;  /* 0x00000005ff007c0c */ /* 0x000fda000bf05300 */
[----:B------:R-:W-:Y:S05]  /*0d30*/  @!P0 BRA `(.L_x_9) ;  /* 0x00000000000c8947 */ /* 0x000fea0003800000 */
[----:B------:R-:W0:Y:S02]  /*0d40*/  LDC.64 R4, c[0x0][0x588] ;  /* 0x00016200ff047b82 */ /* 0x000e240000000a00 */
[----:B0-----:R1:W5:Y:S01]  /*0d50*/  LDG.E R23, desc[UR36][R4.64] ;  /* 0x0000002404177981 */ /* 0x001362000c1e1900 */
[----:B------:R-:W-:Y:S05]  /*0d60*/  BRA `(.L_x_8) ;  /* 0x0000000000087947 */ /* 0x000fea0003800000 */
.L_x_9:
[----:B------:R-:W-:Y:S02]  /*0d70*/  ULDC UR4, c[0x0][0x580] ;  /* 0x0001600000047ab9 */ /* 0x000fe40000000800 */
[----:B------:R-:W-:-:S07]  /*0d80*/  IMAD.U32 R23, RZ, RZ, UR4 ;  /* 0x00000004ff177e24 */ /* 0x000fce000f8e00ff */
.L_x_8:
[----:B------:R-:W-:Y:S02]  /*0d90*/  ULDC.64 UR4, c[0x0][0x5a0] ;  /* 0x0001680000047ab9 */ /* 0x000fe40000000a00 */
[----:B------:R-:W-:-:S04]  /*0da0*/  ISETP.NE.U32.AND P0, PT, RZ, UR4, PT ;  /* 0x00000004ff007c0c */ /* 0x000fc8000bf05070 */
[----:B------:R-:W-:-:S13]  /*0db0*/  ISETP.NE.AND.EX P0, PT, RZ, UR5, PT, P0 ;  /* 0x00000005ff007c0c */ /* 0x000fda000bf05300 */
[----:B------:R-:W-:Y:S05]  /*0dc0*/  @!P0 BRA `(.L_x_10) ;  /* 0x00000000001c8947 */ /* 0x000fea0003800000 */
[----:B01----:R-:W0:Y:S02]  /*0dd0*/  LDC.64 R4, c[0x0][0x5a0] ;  /* 0x00016800ff047b82 */ /* 0x003e240000000a00 */
[----:B0-----:R-:W2:Y:S02]  /*0de0*/  LDG.E.64 R4, desc[UR36][R4.64] ;  /* 0x0000002404047981 */ /* 0x001ea4000c1e1b00 */
[----:B--2---:R-:W-:-:S04]  /*0df0*/  ISETP.NE.U32.AND P0, PT, R4, RZ, PT ;  /* 0x000000ff0400720c */ /* 0x004fc80003f05070 */
[----:B------:R-:W-:-:S13]  /*0e00*/  ISETP.NE.AND.EX P0, PT, R5, RZ, PT, P0 ;  /* 0x000000ff0500720c */ /* 0x000fda0003f05300 */
[----:B------:R-:W-:Y:S05]  /*0e10*/  @!P0 BRA `(.L_x_10) ;  /* 0x0000000000088947 */ /* 0x000fea0003800000 */
[----:B------:R0:W5:Y:S01]  /*0e20*/  LD.E R56, desc[UR36][R4.64] ;  /* 0x0000002404387980 */ /* 0x000162000c101900 */
[----:B------:R-:W-:Y:S05]  /*0e30*/  BRA `(.L_x_11) ;  /* 0x0000000000247947 */ /* 0x000fea0003800000 */
.L_x_10:
[----:B------:R-:W-:Y:S02]  /*0e40*/  ULDC.64 UR4, c[0x0][0x590] ;  /* 0x0001640000047ab9 */ /* 0x000fe40000000a00 */
[----:B------:R-:W-:-:S04]  /*0e50*/  ISETP.NE.U32.AND P0, PT, RZ, UR4, PT ;  /* 0x00000004ff007c0c */ /* 0x000fc8000bf05070 */
[----:B------:R-:W-:-:S13]  /*0e60*/  ISETP.NE.AND.EX P0, PT, RZ, UR5, PT, P0 ;  /* 0x00000005ff007c0c */ /* 0x000fda000bf05300 */
[----:B------:R-:W-:Y:S05]  /*0e70*/  @!P0 BRA `(.L_x_12) ;  /* 0x00000000000c8947 */ /* 0x000fea0003800000 */
[----:B01----:R-:W0:Y:S02]  /*0e80*/  LDC.64 R4, c[0x0][0x590] ;  /* 0x00016400ff047b82 */ /* 0x003e240000000a00 */
[----:B0-----:R1:W5:Y:S01]  /*0e90*/  LDG.E R56, desc[UR36][R4.64] ;  /* 0x0000002404387981 */ /* 0x001362000c1e1900 */
[----:B------:R-:W-:Y:S05]  /*0ea0*/  BRA `(.L_x_11) ;  /* 0x0000000000087947 */ /* 0x000fea0003800000 */
.L_x_12:
[----:B------:R-:W-:Y:S02]  /*0eb0*/  ULDC UR4, c[0x0][0x584] ;  /* 0x0001610000047ab9 */ /* 0x000fe40000000800 */
[----:B------:R-:W-:-:S07]  /*0ec0*/  IMAD.U32 R56, RZ, RZ, UR4 ;  /* 0x00000004ff387e24 */ /* 0x000fce000f8e00ff */
.L_x_11:
[----:B------:R-:W-:-:S13]  /*0ed0*/  LOP3.LUT P0, RZ, R0, 0xff, RZ, 0xc0, !PT ;  /* 0x000000ff00ff7812 */ /* 0x000fda000780c0ff */
[----:B------:R-:W-:Y:S05]  /*0ee0*/  @!P0 EXIT ;  /* 0x000000000000894d */ /* 0x000fea0003800000 */
[----:B------:R-:W-:Y:S01]  /*0ef0*/  ULDC UR4, c[0x0][0x28c] ;  /* 0x0000a30000047ab9 */ /* 0x000fe20000000800 */
[----:B------:R-:W-:Y:S01]  /*0f00*/  LOP3.LUT R62, R19, 0x1, RZ, 0xfc, !PT ;  /* 0x00000001133e7812 */ /* 0x000fe200078efcff */
[----:B------:R-:W-:Y:S01]  /*0f10*/  UIADD3 UR4, UR4, 0x3f, URZ ;  /* 0x0000003f04047890 */ /* 0x000fe2000fffe03f */
[----:B------:R-:W-:Y:S01]  /*0f20*/  UMOV UR38, URZ ;  /* 0x0000003f00267c82 */ /* 0x000fe20008000000 */
[----:B------:R-:W-:Y:S02]  /*0f30*/  UMOV UR39, URZ ;  /* 0x0000003f00277c82 */ /* 0x000fe40008000000 */
[----:B------:R-:W-:-:S04]  /*0f40*/  USHF.R.S32.HI UR5, URZ, 0x1f, UR4 ;  /* 0x0000001f3f057899 */ /* 0x000fc80008011404 */
[----:B------:R-:W-:-:S04]  /*0f50*/  ULEA.HI UR5, UR5, UR4, URZ, 0x6 ;  /* 0x0000000405057291 */ /* 0x000fc8000f8f303f */
[----:B------:R-:W-:-:S12]  /*0f60*/  USHF.R.S32.HI UR40, URZ, 0x6, UR5 ;  /* 0x000000063f287899 */ /* 0x000fd80008011405 */
.L_x_94:
[----:B------:R-:W-:Y:S01]  /*0f70*/  LOP3.LUT R0, R18, 0x80, RZ, 0xc0, !PT ;  /* 0x0000008012007812 */ /* 0x000fe200078ec0ff */
[----:B--2---:R-:W2:Y:S01]  /*0f80*/  S2UR UR7, SR_CgaCtaId ;  /* 0x00000000000779c3 */ /* 0x004ea20000008800 */
[----:B------:R-:W-:Y:S02]  /*0f90*/  UMOV UR6, 0x400 ;  /* 0x0000040000067882 */ /* 0x000fe40000000000 */
[----:B------:R-:W-:-:S06]  /*0fa0*/  SHF.R.U32.HI R0, RZ, 0x7, R0 ;  /* 0x00000007ff007819 */ /* 0x000fcc0000011600 */
[----:B---3--:R-:W3:Y:S01]  /*0fb0*/  SHFL.IDX PT, R0, R0, RZ, 0x1f ;  /* 0x00001fff00007589 */ /* 0x008ee200000e0000 */
[----:B--2---:R-:W-:Y:S01]  /*0fc0*/  ULEA UR42, UR7, UR6, 0x18 ;  /* 0x00000006072a7291 */ /* 0x004fe2000f8ec03f */
[----:B---3--:R-:W-:-:S13]  /*0fd0*/  R2UR UR4, R0 ;  /* 0x00000000000472ca */ /* 0x008fda00000e0000 */
[----:B------:R-:W-:-:S04]  /*0fe0*/  ULEA.HI UR5, UR4, UR4, URZ, 0x1 ;  /* 0x0000000404057291 */ /* 0x000fc8000f8f083f */
[----:B------:R-:W-:-:S04]  /*0ff0*/  ULOP3.LUT UR5, UR5, 0x7fffe, URZ, 0xc0, !UPT ;  /* 0x0007fffe05057892 */ /* 0x000fc8000f8ec03f */
[----:B------:R-:W-:-:S03]  /*1000*/  UIADD3 UR5, UR4, -UR5, URZ ;  /* 0x8000000504057290 */ /* 0x000fc6000fffe03f */
[----:B------:R-:W-:Y:S01]  /*1010*/  ULDC UR4, c[0x0][0x28c] ;  /* 0x0000a30000047ab9 */ /* 0x000fe20000000800 */
[----:B------:R-:W-:Y:S01]  /*1020*/  ULEA UR5, UR5, UR42, 0xd ;  /* 0x0000002a05057291 */ /* 0x000fe2000f8e683f */
[----:B------:R-:W-:-:S03]  /*1030*/  ISETP.LT.AND P0, PT, RZ, UR4, PT ;  /* 0x00000004ff007c0c */ /* 0x000fc6000bf01270 */
[----:B------:R-:W-:-:S04]  /*1040*/  UIADD3 UR5, UR5, 0x180, URZ ;  /* 0x0000018005057890 */ /* 0x000fc8000fffe03f */
[----:B------:R-:W-:-:S04]  /*1050*/  USHF.R.U32.HI UR5, URZ, 0x4, UR5 ;  /* 0x000000043f057899 */ /* 0x000fc80008011605 */
[----:B------:R-:W-:Y:S02]  /*1060*/  ULOP3.LUT UR41, UR5, 0x3fff, URZ, 0xc0, !UPT ;  /* 0x00003fff05297892 */ /* 0x000fe4000f8ec03f */
[----:B-1--45:R-:W-:Y:S10]  /*1070*/  @P0 BRA `(.L_x_13) ;  /* 0x0000000000400947 */ /* 0x032ff40003800000 */
[----:B------:R-:W-:Y:S01]  /*1080*/  MOV R0, 0x0 ;  /* 0x0000000000007802 */ /* 0x000fe20000000f00 */
[----:B------:R-:W-:Y:S01]  /*1090*/  ULDC.64 UR4, c[0x4][0x68] ;  /* 0x01001a0000047ab9 */ /* 0x000fe20000000a00 */
[----:B------:R-:W-:Y:S01]  /*10a0*/  ULDC.64 UR6, c[0x4][0x8] ;  /* 0x0100020000067ab9 */ /* 0x000fe20000000a00 */
[----:B01----:R-:W-:Y:S01]  /*10b0*/  IMAD.U32 R4, RZ, RZ, UR4 ;  /* 0x00000004ff047e24 */ /* 0x003fe2000f8e00ff */
[----:B------:R0:W1:Y:S01]  /*10c0*/  LDC.64 R14, c[0x4][R0] ;  /* 0x01000000000e7b82 */ /* 0x0000620000000a00 */
[----:B------:R-:W-:Y:S01]  /*10d0*/  IMAD.U32 R5, RZ, RZ, UR5 ;  /* 0x00000005ff057e24 */ /* 0x000fe2000f8e00ff */
[----:B------:R-:W-:Y:S01]  /*10e0*/  ULDC.64 UR4, c[0x4][0x70] ;  /* 0x01001c0000047ab9 */ /* 0x000fe20000000a00 */
[----:B------:R-:W-:Y:S02]  /*10f0*/  IMAD.U32 R10, RZ, RZ, UR6 ;  /* 0x00000006ff0a7e24 */ /* 0x000fe4000f8e00ff */
[----:B------:R-:W-:Y:S02]  /*1100*/  IMAD.U32 R6, RZ, RZ, UR4 ;  /* 0x00000004ff067e24 */ /* 0x000fe4000f8e00ff */
[----:B------:R-:W-:-:S02]  /*1110*/  IMAD.U32 R7, RZ, RZ, UR5 ;  /* 0x00000005ff077e24 */ /* 0x000fc4000f8e00ff */
[----:B------:R-:W-:Y:S02]  /*1120*/  IMAD.U32 R11, RZ, RZ, UR7 ;  /* 0x00000007ff0b7e24 */ /* 0x000fe4000f8e00ff */
[----:B------:R-:W-:Y:S02]  /*1130*/  IMAD.MOV.U32 R8, RZ, RZ, 0x1e1 ;  /* 0x000001e1ff087424 */ /* 0x000fe400078e00ff */
[----:B------:R-:W-:Y:S02]  /*1140*/  IMAD.MOV.U32 R12, RZ, RZ, 0x1 ;  /* 0x00000001ff0c7424 */ /* 0x000fe400078e00ff */
[----:B0-----:R-:W-:-:S07]  /*1150*/  IMAD.MOV.U32 R13, RZ, RZ, RZ ;  /* 0x000000ffff0d7224 */ /* 0x001fce00078e00ff */
[----:B------:R-:W-:-:S07]  /*1160*/  LEPC R20, `(.L_x_13) ;  /* 0x000000001014794e */ /* 0x000fce0000000000 */
[----:B-1---5:R-:W-:Y:S05]  /*1170*/  CALL.ABS.NOINC R14 ;  /* 0x000000000e007343 */ /* 0x022fea0003c00000 */
.L_x_13:
[----:B------:R-:W-:-:S13]  /*1180*/  ISETP.NE.AND P0, PT, R62, 0x3, PT ;  /* 0x000000033e00780c */ /* 0x000fda0003f05270 */
[----:B------:R-:W-:Y:S05]  /*1190*/  @!P0 BRA `(.L_x_14) ;  /* 0x0000000000048947 */ /* 0x000fea0003800000 */
[----:B------:R-:W-:Y:S01]  /*11a0*/  BPT.TRAP 0x1 ;  /* 0x000000040000795c */ /* 0x000fe20000300000 */
.L_x_14:
[----:B------:R-:W-:Y:S02]  /*11b0*/  IMAD.U32 R3, RZ, RZ, UR39 ;  /* 0x00000027ff037e24 */ /* 0x000fe4000f8e00ff */
[----:B------:R-:W-:-:S03]  /*11c0*/  IMAD.U32 R0, RZ, RZ, UR38 ;  /* 0x00000026ff007e24 */ /* 0x000fc6000f8e00ff */
[----:B------:R-:W-:Y:S02]  /*11d0*/  LEA R3, R3, UR42, 0x3 ;  /* 0x0000002a03037c11 */ /* 0x000fe4000f8e18ff */
[----:B------:R-:W-:-:S04]  /*11e0*/  SHF.L.U32 R0, R0, 0x1f, RZ ;  /* 0x0000001f00007819 */ /* 0x000fc800000006ff */
[----:B------:R2:W3:Y:S01]  /*11f0*/  SYNCS.PHASECHK.TRANS64.TRYWAIT P1, [R3+URZ], R0 ;  /* 0x00000000030075a7 */ /* 0x0004e2000802017f */
[----:B------:R-:W-:Y:S05]  /*1200*/  @!P0 BRA `(.L_x_15) ;  /* 0x0000000000048947 */ /* 0x000fea0003800000 */
[----:B------:R-:W-:Y:S01]  /*1210*/  BPT.TRAP 0x1 ;  /* 0x000000040000795c */ /* 0x000fe20000300000 */
.L_x_15:
[----:B---3--:R-:W-:Y:S05]  /*1220*/  @P1 BRA `(.L_x_16) ;  /* 0x0000000000081947 */ /* 0x008fea0003800000 */
[----:B------:R-:W3:Y:S02]  /*1230*/  SYNCS.PHASECHK.TRANS64.TRYWAIT P1, [R3+URZ], R0 ;  /* 0x00000000030075a7 */ /* 0x000ee4000802017f */
[----:B---3--:R-:W-:Y:S05]  /*1240*/  @!P1 BRA `(.L_x_17) ;  /* 0x0000004800e09947 */ /* 0x008fea0003800000 */
.L_x_16:
[----:B------:R-:W-:-:S04]  /*1250*/  UISETP.LT.AND UP0, UPT, UR40, 0x1, UPT ;  /* 0x000000012800788c */ /* 0x000fc8000bf01270 */
[----:B------:R-:W-:-:S04]  /*1260*/  USEL UR4, UR40, 0x1, UP0 ;  /* 0x0000000128047887 */ /* 0x000fc80008000000 */
[----:B------:R-:W-:-:S06]  /*1270*/  UIADD3 UR4, UR40, -UR4, URZ ;  /* 0x8000000428047290 */ /* 0x000fcc000fffe03f */
[----:B--23--:R-:W-:Y:S01]  /*1280*/  IMAD.U32 R0, RZ, RZ, UR4 ;  /* 0x00000004ff007e24 */ /* 0x00cfe2000f8e00ff */
[----:B------:R-:W-:Y:S05]  /*1290*/  WARPSYNC.ALL ;  /* 0x0000000000007948 */ /* 0x000fea0003800000 */
[----:B------:R-:W-:Y:S01]  /*12a0*/  ISETP.GE.AND P1, PT, R0, 0x1, PT ;  /* 0x000000010000780c */ /* 0x000fe20003f26270 */
[----:B------:R-:W-:Y:S01]  /*12b0*/  UIADD3 UR4, UR42, 0x18180, URZ ;  /* 0x000181802a047890 */ /* 0x000fe2000fffe03f */
[----:B------:R-:W-:Y:S01]  /*12c0*/  WARPGROUP.ARRIVE ;  /* 0x00000000000079c5 */ /* 0x000fe20000000000 */
[----:B------:R-:W-:Y:S01]  /*12d0*/  UMOV UR9, 0x40000040 ;  /* 0x4000004000097882 */ /* 0x000fe20000000000 */
[----:B------:R-:W-:Y:S01]  /*12e0*/  UMOV UR11, 0x40000040 ;  /* 0x40000040000b7882 */ /* 0x000fe20000000000 */
[----:B------:R-:W-:-:S04]  /*12f0*/  USHF.R.U32.HI UR4, URZ, 0x4, UR4 ;  /* 0x000000043f047899 */ /* 0x000fc80008011604 */
[----:B------:R-:W-:Y:S02]  /*1300*/  ULOP3.LUT UR5, UR4, 0x3fff, URZ, 0xc0, !UPT ;  /* 0x00003fff04057892 */ /* 0x000fe4000f8ec03f */
[----:B------:R-:W-:Y:S02]  /*1310*/  ULOP3.LUT UR4, UR41, 0x10000, URZ, 0xfc, !UPT ;  /* 0x0001000029047892 */ /* 0x000fe4000f8efc3f */
[----:B------:R-:W-:Y:S02]  /*1320*/  ULOP3.LUT UR5, UR5, 0x10000, URZ, 0xfc, !UPT ;  /* 0x0001000005057892 */ /* 0x000fe4000f8efc3f */
[----:B------:R-:W-:Y:S02]  /*1330*/  ULEA UR6, UR39, UR4, 0xa ;  /* 0x0000000427067291 */ /* 0x000fe4000f8e503f */
[----:B------:R-:W-:-:S05]  /*1340*/  ULEA UR7, UR39, UR5, 0x9 ;  /* 0x0000000527077291 */ /* 0x000fca000f8e483f */
[----:B------:R-:W-:Y:S02]  /*1350*/  UMOV UR8, UR6 ;  /* 0x0000000600087c82 */ /* 0x000fe40008000000 */
[----:B------:R-:W-:Y:S02]  /*1360*/  UMOV UR10, UR7 ;  /* 0x00000007000a7c82 */ /* 0x000fe40008000000 */
[----:B------:R-:W-:Y:S01]  /*1370*/  HGMMA.64x64x16.F32 R24, gdesc[UR8], RZ, !UPT, gsb0 ;  /* 0x00e00000081879f0 */ /* 0x000fe2000c0008ff */
[----:B------:R-:W-:Y:S02]  /*1380*/  UIADD3 UR8, UR6, 0x2, URZ ;  /* 0x0000000206087890 */ /* 0x000fe4000fffe03f */
[----:B------:R-:W-:Y:S01]  /*1390*/  UIADD3 UR10, UR7, 0x2, URZ ;  /* 0x00000002070a7890 */ /* 0x000fe2000fffe03f */
[----:B------:R-:W-:Y:S01]  /*13a0*/  UMOV UR9, 0x40000040 ;  /* 0x4000004000097882 */ /* 0x000fe20000000000 */
[----:B------:R-:W-:Y:S01]  /*13b0*/  UMOV UR11, 0x40000040 ;  /* 0x40000040000b7882 */ /* 0x000fe20000000000 */
[----:B------:R-:W-:-:S02]  /*13c0*/  WARPGROUP.DEPBAR.LE gsb0, 0x0 ;  /* 0x00008000000079c5 */ /* 0x000fc40000010000 */
[----:B------:R-:W-:-:S06]  /*13d0*/  WARPGROUP.ARRIVE ;  /* 0x00000000000079c5 */ /* 0x000fcc0000000000 */
[----:B------:R-:W-:Y:S01]  /*13e0*/  HGMMA.64x64x16.F32 R24, gdesc[UR8], R24, gsb0 ;  /* 0x00e00000081879f0 */ /* 0x000fe20008000818 */
[----:B------:R-:W-:Y:S02]  /*13f0*/  UIADD3 UR8, UR6, 0x4, URZ ;  /* 0x0000000406087890 */ /* 0x000fe4000fffe03f */
[----:B------:R-:W-:Y:S01]  /*1400*/  UIADD3 UR10, UR7, 0x4, URZ ;  /* 0x00000004070a7890 */ /* 0x000fe2000fffe03f */
[----:B------:R-:W-:Y:S01]  /*1410*/  UMOV UR9, 0x40000040 ;  /* 0x4000004000097882 */ /* 0x000fe20000000000 */
[----:B------:R-:W-:Y:S01]  /*1420*/  UMOV UR11, 0x40000040 ;  /* 0x40000040000b7882 */ /* 0x000fe20000000000 */
[----:B------:R-:W-:Y:S02]  /*1430*/  WARPGROUP.DEPBAR.LE gsb0, 0x0 ;  /* 0x00008000000079c5 */ /* 0x000fe40000010000 */
        /* <DEDUP_REMOVED lines=8> */
[----:B------:R-:W-:Y:S03]  /*14c0*/  HGMMA.64x64x16.F32 R24, gdesc[UR8], R24, gsb0 ;  /* 0x00e00000081879f0 */ /* 0x000fe60008000818 */
[----:B------:R-:W-:Y:S02]  /*14d0*/  WARPGROUP.DEPBAR.LE gsb0, 0x0 ;  /* 0x00008000000079c5 */ /* 0x000fe40000010000 */
[----:B------:R-:W-:Y:S05]  /*14e0*/  @!P1 BRA `(.L_x_18) ;  /* 0x0000000400189947 */ /* 0x000fea0003800000 */
[----:B------:R-:W-:-:S04]  /*14f0*/  UIADD3 UR6, UR39, 0x1, URZ ;  /* 0x0000000127067890 */ /* 0x000fc8000fffe03f */
[----:B------:R-:W-:-:S04]  /*1500*/  UISETP.NE.AND UP0, UPT, UR6, 0x6, UPT ;  /* 0x000000060600788c */ /* 0x000fc8000bf05270 */
[----:B------:R-:W-:Y:S02]  /*1510*/  USEL UR7, URZ, 0x1, UP0 ;  /* 0x000000013f077887 */ /* 0x000fe40008000000 */
[----:B------:R-:W-:Y:S02]  /*1520*/  USEL UR6, UR6, URZ, UP0 ;  /* 0x0000003f06067287 */ /* 0x000fe40008000000 */
[----:B------:R-:W-:-:S06]  /*1530*/  ULOP3.LUT UR7, UR38, UR7, URZ, 0x3c, !UPT ;  /* 0x0000000726077292 */ /* 0x000fcc000f8e3c3f */
[----:B01----:R-:W-:Y:S01]  /*1540*/  IMAD.U32 R5, RZ, RZ, UR7 ;  /* 0x00000007ff057e24 */ /* 0x003fe2000f8e00ff */
[----:B------:R-:W-:-:S06]  /*1550*/  UMOV UR7, UR39 ;  /* 0x0000002700077c82 */ /* 0x000fcc0008000000 */
.L_x_25:
[----:B01----:R-:W-:Y:S05]  /*1560*/  @!P0 BRA `(.L_x_19) ;  /* 0x0000000000048947 */ /* 0x003fea0003800000 */
[----:B------:R-:W-:Y:S01]  /*1570*/  BPT.TRAP 0x1 ;  /* 0x000000040000795c */ /* 0x000fe20000300000 */
.L_x_19:
[----:B------:R-:W0:Y:S01]  /*1580*/  S2UR UR9, SR_CgaCtaId ;  /* 0x00000000000979c3 */ /* 0x000e220000008800 */
[----:B------:R-:W-:Y:S01]  /*1590*/  UMOV UR8, 0x400 ;  /* 0x0000040000087882 */ /* 0x000fe20000000000 */
[----:B------:R-:W-:Y:S01]  /*15a0*/  SHF.L.U32 R3, R5, 0x1f, RZ ;  /* 0x0000001f05037819 */ /* 0x000fe200000006ff */
[----:B0-----:R-:W-:-:S04]  /*15b0*/  ULEA UR14, UR9, UR8, 0x18 ;  /* 0x00000008090e7291 */ /* 0x001fc8000f8ec03f */
[----:B------:R-:W-:-:S09]  /*15c0*/  ULEA UR8, UR6, UR14, 0x3 ;  /* 0x0000000e06087291 */ /* 0x000fd2000f8e183f */
[----:B------:R0:W1:Y:S01]  /*15d0*/  SYNCS.PHASECHK.TRANS64.TRYWAIT P1, [UR8], R3 ;  /* 0x00000003ff0075a7 */ /* 0x0000620008020148 */
[----:B------:R-:W-:Y:S05]  /*15e0*/  @!P0 BRA `(.L_x_20) ;  /* 0x0000000000048947 */ /* 0x000fea0003800000 */
[----:B------:R-:W-:Y:S01]  /*15f0*/  BPT.TRAP 0x1 ;  /* 0x000000040000795c */ /* 0x000fe20000300000 */
.L_x_20:
[----:B-1----:R-:W-:Y:S05]  /*1600*/  @P1 BRA `(.L_x_21) ;  /* 0x0000000000081947 */ /* 0x002fea0003800000 */
[----:B------:R-:W1:Y:S02]  /*1610*/  SYNCS.PHASECHK.TRANS64.TRYWAIT P1, [UR8], R3 ;  /* 0x00000003ff0075a7 */ /* 0x000e640008020148 */
[----:B-1----:R-:W-:Y:S05]  /*1620*/  @!P1 BRA `(.L_x_22) ;  /* 0x0000004400fc9947 */ /* 0x002fea0003800000 */
.L_x_21:
[----:B------:R-:W-:Y:S01]  /*1630*/  ULEA UR12, UR6, UR4, 0xa ;  /* 0x00000004060c7291 */ /* 0x000fe2000f8e503f */
[----:B------:R-:W-:Y:S01]  /*1640*/  WARPGROUP.ARRIVE ;  /* 0x00000000000079c5 */ /* 0x000fe20000000000 */
[----:B------:R-:W-:Y:S01]  /*1650*/  ULEA UR13, UR6, UR5, 0x9 ;  /* 0x00000005060d7291 */ /* 0x000fe2000f8e483f */
[----:B------:R-:W-:Y:S01]  /*1660*/  UMOV UR9, 0x40000040 ;  /* 0x4000004000097882 */ /* 0x000fe20000000000 */
[----:B------:R-:W-:-:S03]  /*1670*/  UMOV UR11, 0x40000040 ;  /* 0x40000040000b7882 */ /* 0x000fc60000000000 */
[----:B------:R-:W-:Y:S02]  /*1680*/  UMOV UR8, UR12 ;  /* 0x0000000c00087c82 */ /* 0x000fe40008000000 */
[----:B------:R-:W-:Y:S02]  /*1690*/  UMOV UR10, UR13 ;  /* 0x0000000d000a7c82 */ /* 0x000fe40008000000 */
[----:B------:R-:W-:Y:S01]  /*16a0*/  HGMMA.64x64x16.F32 R24, gdesc[UR8], R24, gsb0 ;  /* 0x00e00000081879f0 */ /* 0x000fe20008000818 */
        /* <DEDUP_REMOVED lines=23> */
[----:B------:R-:W-:Y:S01]  /*1820*/  BPT.TRAP 0x1 ;  /* 0x000000040000795c */ /* 0x000fe20000300000 */
.L_x_23:
[----:B------:R-:W-:Y:S01]  /*1830*/  ULEA UR8, UR7, UR14, 0x3 ;  /* 0x0000000e07087291 */ /* 0x000fe2000f8e183f */
[----:B------:R-:W-:-:S03]  /*1840*/  ISETP.GT.U32.AND P1, PT, R19, 0x1, PT ;  /* 0x000000011300780c */ /* 0x000fc60003f24070 */
[----:B------:R-:W-:-:S04]  /*1850*/  UIADD3 UR8, UR8, 0x30, URZ ;  /* 0x0000003008087890 */ /* 0x000fc8000fffe03f */
[----:B------:R-:W-:-:S09]  /*1860*/  UPRMT UR8, URZ, 0x654, UR8 ;  /* 0x000006543f087896 */ /* 0x000fd20008000008 */
[----:B------:R-:W-:Y:S01]  /*1870*/  SYNCS.ARRIVE.TRANS64.RED.A1T0 RZ, [UR8], RZ ;  /* 0x000000ffffff79a7 */ /* 0x000fe20008100408 */
[----:B------:R-:W-:Y:S05]  /*1880*/  @P1 BRA `(.L_x_24) ;  /* 0x0000000000041947 */ /* 0x000fea0003800000 */
[----:B------:R-:W-:Y:S01]  /*1890*/  BPT.TRAP 0x1 ;  /* 0x000000040000795c */ /* 0x000fe20000300000 */
.L_x_24:
[----:B------:R-:W-:Y:S01]  /*18a0*/  UIADD3 UR6, UR6, 0x1, URZ ;  /* 0x0000000106067890 */ /* 0x000fe2000fffe03f */
[C---:B------:R-:W-:Y:S01]  /*18b0*/  ISETP.GT.AND P1, PT, R0.reuse, 0x1, PT ;  /* 0x000000010000780c */ /* 0x040fe20003f24270 */
[----:B------:R-:W-:Y:S01]  /*18c0*/  UIADD3 UR7, UR7, 0x1, URZ ;  /* 0x0000000107077890 */ /* 0x000fe2000fffe03f */
[----:B------:R-:W-:Y:S01]  /*18d0*/  VIADD R0, R0, 0xffffffff ;  /* 0xffffffff00007836 */ /* 0x000fe20000000000 */
[----:B------:R-:W-:Y:S02]  /*18e0*/  UISETP.NE.AND UP0, UPT, UR6, 0x6, UPT ;  /* 0x000000060600788c */ /* 0x000fe4000bf05270 */
[----:B------:R-:W-:Y:S02]  /*18f0*/  UISETP.NE.AND UP1, UPT, UR7, 0x6, UPT ;  /* 0x000000060700788c */ /* 0x000fe4000bf25270 */
[----:B------:R-:W-:Y:S02]  /*1900*/  USEL UR8, URZ, 0x1, UP0 ;  /* 0x000000013f087887 */ /* 0x000fe40008000000 */
[----:B------:R-:W-:-:S02]  /*1910*/  USEL UR6, UR6, URZ, UP0 ;  /* 0x0000003f06067287 */ /* 0x000fc40008000000 */
[----:B------:R-:W-:Y:S02]  /*1920*/  USEL UR7, UR7, URZ, UP1 ;  /* 0x0000003f07077287 */ /* 0x000fe40008800000 */
[----:B------:R-:W-:Y:S01]  /*1930*/  LOP3.LUT R5, R5, UR8, RZ, 0x3c, !PT ;  /* 0x0000000805057c12 */ /* 0x000fe2000f8e3cff */
[----:B------:R-:W-:Y:S09]  /*1940*/  @P1 BRA `(.L_x_25) ;  /* 0xfffffffc00041947 */ /* 0x000ff2000383ffff */
.L_x_18:
[----:B------:R-:W2:Y:S02]  /*1950*/  LDC R0, c[0x0][0x28c] ;  /* 0x0000a300ff007b82 */ /* 0x000ea40000000800 */
[----:B--2---:R-:W-:-:S13]  /*1960*/  ISETP.GE.AND P1, PT, R0, 0x1, PT ;  /* 0x000000010000780c */ /* 0x004fda0003f26270 */
[----:B------:R-:W-:Y:S05]  /*1970*/  @!P1 BRA `(.L_x_26) ;  /* 0x0000000000489947 */ /* 0x000fea0003800000 */
[----:B------:R-:W-:Y:S05]  /*1980*/  @!P0 BRA `(.L_x_27) ;  /* 0x0000000000048947 */ /* 0x000fea0003800000 */
[----:B------:R-:W-:Y:S01]  /*1990*/  BPT.TRAP 0x1 ;  /* 0x000000040000795c */ /* 0x000fe20000300000 */
.L_x_27:
[----:B------:R-:W2:Y:S01]  /*19a0*/  S2UR UR7, SR_CgaCtaId ;  /* 0x00000000000779c3 */ /* 0x000ea20000008800 */
[----:B------:R-:W-:Y:S01]  /*19b0*/  UISETP.LT.AND UP0, UPT, UR40, 0x1, UPT ;  /* 0x000000012800788c */ /* 0x000fe2000bf01270 */
[----:B------:R-:W-:-:S03]  /*19c0*/  ISETP.GT.U32.AND P0, PT, R19, 0x1, PT ;  /* 0x000000011300780c */ /* 0x000fc60003f04070 */
[----:B------:R-:W-:-:S04]  /*19d0*/  USEL UR6, UR40, 0x1, UP0 ;  /* 0x0000000128067887 */ /* 0x000fc80008000000 */
[----:B------:R-:W-:-:S04]  /*19e0*/  UIADD3 UR6, UR39, UR40, -UR6 ;  /* 0x0000002827067290 */ /* 0x000fc8000fffe806 */
[----:B------:R-:W-:-:S04]  /*19f0*/  UIMAD.WIDE.U32 UR4, UR6, -0x55555555, URZ ;  /* 0xaaaaaaab060478a5 */ /* 0x000fc8000f8e003f */
[----:B------:R-:W-:-:S03]  /*1a00*/  USHF.R.U32.HI UR4, URZ, 0x2, UR5 ;  /* 0x000000023f047899 */ /* 0x000fc60008011605 */
[----:B------:R-:W-:Y:S01]  /*1a10*/  UMOV UR5, 0x400 ;  /* 0x0000040000057882 */ /* 0x000fe20000000000 */
[----:B------:R-:W-:Y:S02]  /*1a20*/  UIMAD UR6, UR4, -0x6, UR6 ;  /* 0xfffffffa040678a4 */ /* 0x000fe4000f8e0206 */
[----:B--2---:R-:W-:-:S04]  /*1a30*/  ULEA UR5, UR7, UR5, 0x18 ;  /* 0x0000000507057291 */ /* 0x004fc8000f8ec03f */
[----:B------:R-:W-:-:S04]  /*1a40*/  ULEA UR6, UR6, UR5, 0x3 ;  /* 0x0000000506067291 */ /* 0x000fc8000f8e183f */
[----:B------:R-:W-:-:S04]  /*1a50*/  UIADD3 UR6, UR6, 0x30, URZ ;  /* 0x0000003006067890 */ /* 0x000fc8000fffe03f */
[----:B------:R-:W-:-:S09]  /*1a60*/  UPRMT UR6, URZ, 0x654, UR6 ;  /* 0x000006543f067896 */ /* 0x000fd20008000006 */
[----:B------:R-:W-:Y:S01]  /*1a70*/  SYNCS.ARRIVE.TRANS64.RED.A1T0 RZ, [UR6], RZ ;  /* 0x000000ffffff79a7 */ /* 0x000fe20008100406 */
[----:B------:R-:W-:Y:S05]  /*1a80*/  @P0 BRA `(.L_x_26) ;  /* 0x0000000000040947 */ /* 0x000fea0003800000 */
[----:B------:R-:W-:Y:S01]  /*1a90*/  BPT.TRAP 0x1 ;  /* 0x000000040000795c */ /* 0x000fe20000300000 */
.L_x_26:
[----:B------:R-:W2:Y:S01]  /*1aa0*/  LDC R6, c[0x0][0x288] ;  /* 0x0000a200ff067b82 */ /* 0x000ea20000000800 */
[C---:B01----:R-:W-:Y:S01]  /*1ab0*/  LOP3.LUT R5, R18.reuse, 0x3, RZ, 0xc0, !PT ;  /* 0x0000000312057812 */ /* 0x043fe200078ec0ff */
[----:B------:R-:W-:Y:S01]  /*1ac0*/  IMAD.SHL.U32 R59, R59, 0x40, RZ ;  /* 0x000000403b3b7824 */ /* 0x000fe200078e00ff */
[----:B------:R-:W-:Y:S01]  /*1ad0*/  UIADD3 UR39, UR40, UR39, URZ ;  /* 0x0000002728277290 */ /* 0x000fe2000fffe03f */
[----:B------:R-:W-:Y:S01]  /*1ae0*/  SHF.R.U32.HI R3, RZ, 0x2, R18 ;  /* 0x00000002ff037819 */ /* 0x000fe20000011612 */
[C---:B------:R-:W-:Y:S01]  /*1af0*/  IMAD.SHL.U32 R10, R18.reuse, 0x2, RZ ;  /* 0x00000002120a7824 */ /* 0x040fe200078e00ff */
[----:B------:R-:W-:Y:S01]  /*1b00*/  LOP3.LUT R4, R18, 0x60, RZ, 0xc0, !PT ;  /* 0x0000006012047812 */ /* 0x000fe200078ec0ff */
[----:B------:R-:W-:Y:S01]  /*1b10*/  UISETP.GT.U32.AND UP0, UPT, UR39, 0x5, UPT ;  /* 0x000000052700788c */ /* 0x000fe2000bf04070 */
[----:B------:R-:W-:Y:S01]  /*1b20*/  LOP3.LUT R0, R22, 0x1, RZ, 0xc0, !PT ;  /* 0x0000000116007812 */ /* 0x000fe200078ec0ff */
[----:B------:R-:W-:Y:S01]  /*1b30*/  ULDC UR7, c[0x0][0x284] ;  /* 0x0000a10000077ab9 */ /* 0x000fe20000000800 */
[----:B------:R-:W-:Y:S01]  /*1b40*/  LOP3.LUT R3, R3, 0x7, RZ, 0xc0, !PT ;  /* 0x0000000703037812 */ /* 0x000fe200078ec0ff */
[----:B------:R-:W-:Y:S01]  /*1b50*/  UISETP.LT.U32.AND UP0, UPT, UR40, 0x6, UP0 ;  /* 0x000000062800788c */ /* 0x000fe20008701070 */
[----:B------:R-:W-:Y:S01]  /*1b60*/  SHF.R.U32.HI R4, RZ, 0x1, R4 ;  /* 0x00000001ff047819 */ /* 0x000fe20000011604 */
[----:B------:R-:W-:Y:S01]  /*1b70*/  IMAD.SHL.U32 R8, R0, 0x40, RZ ;  /* 0x0000004000087824 */ /* 0x000fe200078e00ff */
[----:B------:R-:W-:Y:S01]  /*1b80*/  UISETP.GE.U32.AND UP1, UPT, UR40, 0x6, UPT ;  /* 0x000000062800788c */ /* 0x000fe2000bf26070 */
[----:B------:R-:W-:Y:S01]  /*1b90*/  SHF.R.S32.HI R15, RZ, 0x1f, R57 ;  /* 0x0000001fff0f7819 */ /* 0x000fe20000011439 */
[----:B------:R-:W-:Y:S01]  /*1ba0*/  ULDC.64 UR8, c[0x0][0x5d0] ;  /* 0x0001740000087ab9 */ /* 0x000fe20000000a00 */
[--C-:B------:R-:W-:Y:S01]  /*1bb0*/  IADD3 R7, RZ, -R4, -R3.reuse ;  /* 0x80000004ff077210 */ /* 0x100fe20007ffe803 */
[----:B------:R-:W-:Y:S01]  /*1bc0*/  UIMAD.WIDE.U32 UR4, UR39, -0x55555555, URZ ;  /* 0xaaaaaaab270478a5 */ /* 0x000fe2000f8e003f */
[C---:B------:R-:W-:Y:S01]  /*1bd0*/  LOP3.LUT R10, R59.reuse, 0x6, R10, 0xf8, !PT ;  /* 0x000000063b0a7812 */ /* 0x040fe200078ef80a */
[----:B------:R-:W-:Y:S01]  /*1be0*/  USEL UR6, URZ, 0x1, !UP0 ;  /* 0x000000013f067887 */ /* 0x000fe2000c000000 */
[----:B------:R-:W-:Y:S01]  /*1bf0*/  LOP3.LUT R3, R8, 0x40, R3, 0xe2, !PT ;  /* 0x0000004008037812 */ /* 0x000fe200078ee203 */
[C---:B------:R-:W-:Y:S01]  /*1c00*/  IMAD.WIDE R8, R58.reuse, 0x80, RZ ;  /* 0x000000803a087825 */ /* 0x040fe200078e02ff */
[----:B------:R-:W-:Y:S01]  /*1c10*/  SHF.R.S32.HI R11, RZ, 0x1f, R10 ;  /* 0x0000001fff0b7819 */ /* 0x000fe2000001140a */
[----:B------:R-:W-:Y:S01]  /*1c20*/  USHF.R.U32.HI UR4, URZ, 0x2, UR5 ;  /* 0x000000023f047899 */ /* 0x000fe20008011605 */
[----:B--2---:R-:W-:Y:S01]  /*1c30*/  ISETP.GE.AND P0, PT, R59, R6, PT ;  /* 0x000000063b00720c */ /* 0x004fe20003f06270 */
[----:B------:R-:W-:Y:S01]  /*1c40*/  IMAD R12, R5, -0x2, R6 ;  /* 0xfffffffe050c7824 */ /* 0x000fe200078e0206 */
[----:B------:R-:W-:Y:S01]  /*1c50*/  ULOP3.LUT UR38, UR38, UR6, URZ, 0x3c, !UPT ;  /* 0x0000000626267292 */ /* 0x000fe2000f8e3c3f */
[----:B------:R-:W-:Y:S01]  /*1c60*/  IMAD.SHL.U32 R5, R58, 0x80, RZ ;  /* 0x000000803a057824 */ /* 0x000fe200078e00ff */
[----:B------:R-:W-:Y:S01]  /*1c70*/  LOP3.LUT R73, R8, R3, R4, 0xfe, !PT ;  /* 0x0000000308497212 */ /* 0x000fe200078efe04 */
[----:B------:R-:W-:Y:S01]  /*1c80*/  IMAD R6, R15, UR8, RZ ;  /* 0x000000080f067c24 */ /* 0x000fe2000f8e02ff */
[----:B------:R-:W-:Y:S01]  /*1c90*/  UIMAD UR39, UR4, -0x6, UR39 ;  /* 0xfffffffa042778a4 */ /* 0x000fe2000f8e0227 */
[----:B------:R-:W-:Y:S01]  /*1ca0*/  IMAD R0, R0, -0x40, R7 ;  /* 0xffffffc000007824 */ /* 0x000fe200078e0207 */
[----:B------:R-:W-:Y:S01]  /*1cb0*/  ISETP.GE.OR P0, PT, R5, UR7, P0 ;  /* 0x0000000705007c0c */ /* 0x000fe20008706670 */
[C---:B------:R-:W-:Y:S01]  /*1cc0*/  IMAD R13, R57.reuse, UR9, R6 ;  /* 0x00000009390d7c24 */ /* 0x040fe2000f8e0206 */
[----:B------:R-:W-:Y:S01]  /*1cd0*/  @UP1 ULOP3.LUT UR38, UR38, 0x1, UR4, 0x78, !UPT ;  /* 0x0000000126261892 */ /* 0x000fe2000f8e7804 */
[----:B------:R-:W-:Y:S01]  /*1ce0*/  IMAD.WIDE.U32 R6, R57, UR8, R10 ;  /* 0x0000000839067c25 */ /* 0x000fe2000f8e000a */
[----:B------:R-:W-:-:S03]  /*1cf0*/  IADD3 R3, -R5, UR7, R0 ;  /* 0x0000000705037c10 */ /* 0x000fc6000fffe100 */
[----:B------:R-:W-:Y:S02]  /*1d00*/  IMAD.IADD R7, R7, 0x1, R13 ;  /* 0x0000000107077824 */ /* 0x000fe400078e020d */
[----:B------:R-:W-:Y:S02]  /*1d10*/  IMAD.IADD R4, R12, 0x1, -R59 ;  /* 0x000000010c047824 */ /* 0x000fe400078e0a3b */
[----:B------:R-:W-:Y:S02]  /*1d20*/  IMAD.MOV.U32 R0, RZ, RZ, -0x1 ;  /* 0xffffffffff007424 */ /* 0x000fe400078e00ff */
[----:B------:R-:W-:Y:S05]  /*1d30*/  @P0 BRA `(.L_x_28) ;  /* 0x0000002000a40947 */ /* 0x000fea0003800000 */
[----:B------:R-:W0:Y:S01]  /*1d40*/  LDC.64 R66, c[0x0][0x5c8] ;  /* 0x00017200ff427b82 */ /* 0x000e220000000a00 */
[----:B-----5:R-:W-:Y:S01]  /*1d50*/  FSETP.NEU.AND P0, PT, R56, RZ, PT ;  /* 0x000000ff3800720b */ /* 0x020fe20003f0d000 */
[----:B------:R-:W-:Y:S01]  /*1d60*/  BSSY B0, `(.L_x_28) ;  /* 0x0000226000007945 */ /* 0x000fe20003800000 */
[----:B------:R-:W-:-:S04]  /*1d70*/  ISETP.GT.AND P2, PT, R4, RZ, PT ;  /* 0x000000ff0400720c */ /* 0x000fc80003f44270 */
[----:B------:R-:W-:Y:S01]  /*1d80*/  ISETP.GT.AND P1, PT, R3, RZ, P2 ;  /* 0x000000ff0300720c */ /* 0x000fe20001724270 */
[-C--:B0-----:R-:W-:Y:S02]  /*1d90*/  IMAD R12, R9, R66.reuse, RZ ;  /* 0x00000042090c7224 */ /* 0x081fe400078e02ff */
[----:B------:R-:W-:-:S04]  /*1da0*/  IMAD.WIDE.U32 R58, R73, R66, R6 ;  /* 0x00000042493a7225 */ /* 0x000fc800078e0006 */
[----:B------:R-:W-:-:S04]  /*1db0*/  IMAD R5, R73, R67, R12 ;  /* 0x0000004349057224 */ /* 0x000fc800078e020c */
[----:B------:R-:W-:Y:S01]  /*1dc0*/  IMAD.IADD R75, R59, 0x1, R5 ;  /* 0x000000013b4b7824 */ /* 0x000fe200078e0205 */
[----:B------:R-:W-:Y:S06]  /*1dd0*/  @!P0 BRA `(.L_x_29) ;  /* 0x0000001400e88947 */ /* 0x000fec0003800000 */
[----:B------:R-:W0:Y:S01]  /*1de0*/  LDC.64 R64, c[0x0][0x5b8] ;  /* 0x00016e00ff407b82 */ /* 0x000e220000000a00 */
[----:B------:R-:W-:-:S07]  /*1df0*/  ULDC.64 UR4, c[0x0][0x5c0] ;  /* 0x0001700000047ab9 */ /* 0x000fce0000000a00 */
[----:B------:R-:W1:Y:S08]  /*1e00*/  LDC.64 R68, c[0x0][0x5b0] ;  /* 0x00016c00ff447b82 */ /* 0x000e700000000a00 */
[----:B------:R-:W2:Y:S01]  /*1e10*/  LDC.64 R70, c[0x0][0x5a8] ;  /* 0x00016a00ff467b82 */ /* 0x000ea20000000a00 */
[-C--:B0-----:R-:W-:Y:S02]  /*1e20*/  IMAD R6, R15, R64.reuse, RZ ;  /* 0x000000400f067224 */ /* 0x081fe400078e02ff */
[----:B------:R-:W-:-:S04]  /*1e30*/  IMAD.WIDE.U32 R60, R57, R64, R10 ;  /* 0x00000040393c7225 */ /* 0x000fc800078e000a */
[----:B------:R-:W-:Y:S02]  /*1e40*/  IMAD R63, R57, R65, R6 ;  /* 0x00000041393f7224 */ /* 0x000fe400078e0206 */
[-C--:B-1----:R-:W-:Y:S02]  /*1e50*/  IMAD R8, R9, R68.reuse, RZ ;  /* 0x0000004409087224 */ /* 0x082fe400078e02ff */
[----:B------:R-:W-:Y:S02]  /*1e60*/  IMAD.IADD R13, R61, 0x1, R63 ;  /* 0x000000013d0d7824 */ /* 0x000fe400078e023f */
[----:B------:R-:W-:Y:S02]  /*1e70*/  IMAD.MOV.U32 R12, RZ, RZ, R60 ;  /* 0x000000ffff0c7224 */ /* 0x000fe400078e003c */
[C---:B------:R-:W-:Y:S02]  /*1e80*/  IMAD R65, R73.reuse, R69, R8 ;  /* 0x0000004549417224 */ /* 0x040fe400078e0208 */
[----:B------:R-:W-:-:S04]  /*1e90*/  IMAD.WIDE.U32 R6, R73, R68, R12 ;  /* 0x0000004449067225 */ /* 0x000fc800078e000c */
[----:B------:R-:W-:Y:S01]  /*1ea0*/  IMAD.IADD R5, R7, 0x1, R65 ;  /* 0x0000000107057824 */ /* 0x000fe200078e0241 */
[----:B--2---:R-:W-:-:S04]  /*1eb0*/  LEA R14, P0, R6, R70, 0x1 ;  /* 0x00000046060e7211 */ /* 0x004fc800078008ff */
[----:B------:R-:W-:-:S05]  /*1ec0*/  LEA.HI.X R15, R6, R71, R5, 0x1, P0 ;  /* 0x00000047060f7211 */ /* 0x000fca00000f0c05 */
[----:B------:R0:W2:Y:S01]  /*1ed0*/  @P1 LDG.E.LTC128B.U16 R5, desc[UR36][R14.64] ;  /* 0x000000240e051981 */ /* 0x0000a2000c1e1520 */
[----:B------:R-:W-:Y:S01]  /*1ee0*/  LEA R8, P0, R58, UR4, 0x1 ;  /* 0x000000043a087c11 */ /* 0x000fe2000f8008ff */
[----:B------:R-:W-:Y:S01]  /*1ef0*/  IMAD.WIDE.U32 R6, R73, R68, R10 ;  /* 0x0000004449067225 */ /* 0x000fe200078e000a */
[----:B------:R-:W-:Y:S03]  /*1f00*/  BSSY B1, `(.L_x_30) ;  /* 0x0000012000017945 */ /* 0x000fe60003800000 */
[----:B------:R-:W-:Y:S02]  /*1f10*/  IMAD.IADD R7, R65, 0x1, R7 ;  /* 0x0000000141077824 */ /* 0x000fe400078e0207 */
[----:B------:R-:W-:Y:S01]  /*1f20*/  IMAD.WIDE.U32 R20, R57, R64, R6 ;  /* 0x0000004039147225 */ /* 0x000fe200078e0006 */
[----:B0-----:R-:W-:-:S03]  /*1f30*/  SHF.L.U64.HI R15, R68, 0x3, R69 ;  /* 0x00000003440f7819 */ /* 0x001fc60000010245 */
[----:B------:R-:W-:Y:S01]  /*1f40*/  IMAD.IADD R7, R63, 0x1, R21 ;  /* 0x000000013f077824 */ /* 0x000fe200078e0215 */
[----:B------:R-:W-:Y:S01]  /*1f50*/  LEA R6, P4, R20, R70, 0x1 ;  /* 0x0000004614067211 */ /* 0x000fe200078808ff */
[----:B------:R-:W-:-:S03]  /*1f60*/  IMAD.SHL.U32 R14, R68, 0x8, RZ ;  /* 0x00000008440e7824 */ /* 0x000fc600078e00ff */
[----:B------:R-:W-:Y:S01]  /*1f70*/  LEA.HI.X R7, R20, R71, R7, 0x1, P4 ;  /* 0x0000004714077211 */ /* 0x000fe200020f0c07 */
[----:B--2---:R-:W-:-:S05]  /*1f80*/  HADD2.F32 R9, -RZ, R5.H0_H0 ;  /* 0x20000005ff097230 */ /* 0x004fca0000004100 */
[----:B------:R-:W-:-:S04]  /*1f90*/  FMUL R9, R9, R56 ;  /* 0x0000003809097220 */ /* 0x000fc80000400000 */
[----:B------:R-:W-:Y:S01]  /*1fa0*/  FFMA R24, R24, R23, R9 ;  /* 0x0000001718187223 */ /* 0x000fe20000000009 */
[----:B------:R-:W-:Y:S02]  /*1fb0*/  LEA.HI.X R9, R58, UR5, R75, 0x1, P0 ;  /* 0x000000053a097c11 */ /* 0x000fe400080f0c4b */
[----:B------:R-:W-:Y:S02]  /*1fc0*/  ISETP.GT.AND P0, PT, R4, 0x1, PT ;  /* 0x000000010400780c */ /* 0x000fe40003f04270 */
[----:B------:R-:W-:Y:S02]  /*1fd0*/  F2FP.F16.F32.PACK_AB R24, RZ, R24 ;  /* 0x00000018ff18723e */ /* 0x000fe400000000ff */
[----:B------:R-:W-:-:S03]  /*1fe0*/  ISETP.GT.AND P3, PT, R3, RZ, P0 ;  /* 0x000000ff0300720c */ /* 0x000fc60000764270 */
[----:B------:R0:W-:Y:S10]  /*1ff0*/  @P1 STG.E.U16 desc[UR36][R8.64], R24 ;  /* 0x0000001808001986 */ /* 0x0001f4000c101524 */
[----:B------:R-:W-:Y:S05]  /*2000*/  @!P3 BRA `(.L_x_31) ;  /* 0x000000000004b947 */ /* 0x000fea0003800000 */
[----:B------:R1:W5:Y:S02]  /*2010*/  LDG.E.LTC128B.U16 R5, desc[UR36][R6.64+0x2] ;  /* 0x0000022406057981 */ /* 0x000364000c1e1520 */
.L_x_31:
[----:B------:R-:W-:Y:S05]  /*2020*/  BSYNC B1 ;  /* 0x0000000000017941 */ /* 0x000fea0003800000 */
.L_x_30:
[----:B-----5:R-:W-:Y:S01]  /*2030*/  HADD2.F32 R59, -RZ, R5.H0_H0 ;  /* 0x20000005ff3b7230 */ /* 0x020fe20000004100 */
[----:B------:R-:W-:Y:S01]  /*2040*/  ISETP.GT.AND P2, PT, R3, 0x8, P2 ;  /* 0x000000080300780c */ /* 0x000fe20001744270 */
[----:B------:R-:W-:Y:S01]  /*2050*/  IMAD.WIDE.U32 R20, R73, R68, R14 ;  /* 0x0000004449147225 */ /* 0x000fe200078e000e */
[----:B0-----:R-:W-:-:S03]  /*2060*/  PRMT R24, R5, 0x7610, R24 ;  /* 0x0000761005187816 */ /* 0x001fc60000000018 */
[----:B------:R-:W-:Y:S01]  /*2070*/  FMUL R12, R59, R56 ;  /* 0x000000383b0c7220 */ /* 0x000fe20000400000 */
[----:B------:R-:W-:Y:S01]  /*2080*/  IMAD.IADD R65, R65, 0x1, R21 ;  /* 0x0000000141417824 */ /* 0x000fe200078e0215 */
[----:B------:R-:W-:Y:S02]  /*2090*/  IADD3 R60, P1, R60, R20, RZ ;  /* 0x000000143c3c7210 */ /* 0x000fe40007f3e0ff */
[----:B------:R-:W-:-:S03]  /*20a0*/  FFMA R12, R25, R23, R12 ;  /* 0x00000017190c7223 */ /* 0x000fc6000000000c */
[----:B------:R-:W-:Y:S01]  /*20b0*/  IMAD.X R13, R65, 0x1, R13, P1 ;  /* 0x00000001410d7824 */ /* 0x000fe200008e060d */
[C---:B------:R-:W-:Y:S02]  /*20c0*/  LEA R14, P1, R60.reuse, R70, 0x1 ;  /* 0x000000463c0e7211 */ /* 0x040fe400078208ff */
[----:B------:R-:W-:Y:S02]  /*20d0*/  F2FP.F16.F32.PACK_AB R12, RZ, R12 ;  /* 0x0000000cff0c723e */ /* 0x000fe400000000ff */
[----:B------:R-:W-:Y:S02]  /*20e0*/  LEA.HI.X R15, R60, R71, R13, 0x1, P1 ;  /* 0x000000473c0f7211 */ /* 0x000fe400008f0c0d */
[----:B------:R-:W-:-:S05]  /*20f0*/  PRMT R21, R12, 0x7610, R21 ;  /* 0x000076100c157816 */ /* 0x000fca0000000015 */
[----:B------:R0:W-:Y:S04]  /*2100*/  @P3 STG.E.U16 desc[UR36][R8.64+0x2], R21 ;  /* 0x0000021508003986 */ /* 0x0001e8000c101524 */
[----:B------:R-:W2:Y:S01]  /*2110*/  @P2 LDG.E.LTC128B.U16 R24, desc[UR36][R14.64] ;  /* 0x000000240e182981 */ /* 0x000ea2000c1e1520 */
[----:B------:R-:W-:Y:S01]  /*2120*/  IADD3 R20, P1, R10, R20, RZ ;  /* 0x000000140a147210 */ /* 0x000fe20007f3e0ff */
[----:B------:R-:W-:Y:S01]  /*2130*/  BSSY B1, `(.L_x_32) ;  /* 0x0000011000017945 */ /* 0x000fe20003800000 */
[C---:B------:R-:W-:Y:S02]  /*2140*/  SHF.L.U64.HI R13, R66.reuse, 0x4, R67 ;  /* 0x00000004420d7819 */ /* 0x040fe40000010243 */
[----:B------:R-:W-:Y:S01]  /*2150*/  ISETP.GT.AND P0, PT, R3, 0x8, P0 ;  /* 0x000000080300780c */ /* 0x000fe20000704270 */
[----:B0-----:R-:W-:Y:S01]  /*2160*/  IMAD.X R21, R11, 0x1, R65, P1 ;  /* 0x000000010b157824 */ /* 0x001fe200008e0641 */
[----:B------:R-:W-:Y:S01]  /*2170*/  LEA R12, P1, R66, R8, 0x4 ;  /* 0x00000008420c7211 */ /* 0x000fe200078220ff */
[----:B------:R-:W-:-:S04]  /*2180*/  IMAD.WIDE.U32 R20, R57, R64, R20 ;  /* 0x0000004039147225 */ /* 0x000fc800078e0014 */
[----:B------:R-:W-:Y:S01]  /*2190*/  IMAD.X R13, R13, 0x1, R9, P1 ;  /* 0x000000010d0d7824 */ /* 0x000fe200008e0609 */
[----:B------:R-:W-:Y:S01]  /*21a0*/  LEA R10, P3, R20, R70, 0x1 ;  /* 0x00000046140a7211 */ /* 0x000fe200078608ff */
[----:B------:R-:W-:-:S05]  /*21b0*/  IMAD.IADD R11, R63, 0x1, R21 ;  /* 0x000000013f0b7824 */ /* 0x000fca00078e0215 */
[----:B------:R-:W-:Y:S01]  /*21c0*/  LEA.HI.X R11, R20, R71, R11, 0x1, P3 ;  /* 0x00000047140b7211 */ /* 0x000fe200018f0c0b */
[----:B--2---:R-:W-:-:S05]  /*21d0*/  HADD2.F32 R5, -RZ, R24.H0_H0 ;  /* 0x20000018ff057230 */ /* 0x004fca0000004100 */
[----:B------:R-:W-:-:S04]  /*21e0*/  FMUL R5, R5, R56 ;  /* 0x0000003805057220 */ /* 0x000fc80000400000 */
[----:B------:R-:W-:-:S05]  /*21f0*/  FFMA R5, R26, R23, R5 ;  /* 0x000000171a057223 */ /* 0x000fca0000000005 */
[----:B------:R-:W-:-:S05]  /*2200*/  F2FP.F16.F32.PACK_AB R5, RZ, R5 ;  /* 0x00000005ff05723e */ /* 0x000fca00000000ff */
[----:B------:R0:W-:Y:S01]  /*2210*/  @P2 STG.E.U16 desc[UR36][R12.64], R5 ;  /* 0x000000050c002986 */ /* 0x0001e2000c101524 */
[----:B------:R-:W-:Y:S05]  /*2220*/  @!P0 BRA `(.L_x_33) ;  /* 0x0000000000048947 */ /* 0x000fea0003800000 */
[----:B------:R2:W5:Y:S02]  /*2230*/  LDG.E.LTC128B.U16 R24, desc[UR36][R10.64+0x2] ;  /* 0x000002240a187981 */ /* 0x000564000c1e1520 */
.L_x_33:
[----:B------:R-:W-:Y:S05]  /*2240*/  BSYNC B1 ;  /* 0x0000000000017941 */ /* 0x000fea0003800000 */
.L_x_32:
[----:B0----5:R-:W-:Y:S01]  /*2250*/  HADD2.F32 R5, -RZ, R24.H0_H0 ;  /* 0x20000018ff057230 */ /* 0x021fe20000004100 */
[----:B------:R-:W-:Y:S01]  /*2260*/  ISETP.GT.AND P1, PT, R4, 0x8, PT ;  /* 0x000000080400780c */ /* 0x000fe20003f24270 */
[----:B------:R-:W-:Y:S03]  /*2270*/  BSSY B1, `(.L_x_34) ;  /* 0x0000008000017945 */ /* 0x000fe60003800000 */
[----:B------:R-:W-:Y:S01]  /*2280*/  FMUL R14, R5, R56 ;  /* 0x00000038050e7220 */ /* 0x000fe20000400000 */
[----:B------:R-:W-:-:S03]  /*2290*/  ISETP.GT.AND P2, PT, R3, RZ, P1 ;  /* 0x000000ff0300720c */ /* 0x000fc60000f44270 */
[----:B------:R-:W-:-:S05]  /*22a0*/  FFMA R14, R27, R23, R14 ;  /* 0x000000171b0e7223 */ /* 0x000fca000000000e */
[----:B------:R-:W-:-:S05]  /*22b0*/  F2FP.F16.F32.PACK_AB R14, RZ, R14 ;  /* 0x0000000eff0e723e */ /* 0x000fca00000000ff */
[----:B------:R0:W-:Y:S01]  /*22c0*/  @P0 STG.E.U16 desc[UR36][R12.64+0x2], R14 ;  /* 0x0000020e0c000986 */ /* 0x0001e2000c101524 */
[----:B------:R-:W-:Y:S05]  /*22d0*/  @!P2 BRA `(.L_x_35) ;  /* 0x000000000004a947 */ /* 0x000fea0003800000 */
[----:B------:R3:W5:Y:S02]  /*22e0*/  LDG.E.LTC128B.U16 R24, desc[UR36][R6.64+0x10] ;  /* 0x0000102406187981 */ /* 0x000764000c1e1520 */
.L_x_35:
[----:B------:R-:W-:Y:S05]  /*22f0*/  BSYNC B1 ;  /* 0x0000000000017941 */ /* 0x000fea0003800000 */
.L_x_34:
[----:B-----5:R-:W-:Y:S01]  /*2300*/  HADD2.F32 R5, -RZ, R24.H0_H0 ;  /* 0x20000018ff057230 */ /* 0x020fe20000004100 */
        /* <DEDUP_REMOVED lines=9> */
.L_x_37:
[----:B------:R-:W-:Y:S05]  /*23a0*/  BSYNC B1 ;  /* 0x0000000000017941 */ /* 0x000fea0003800000 */
.L_x_36:
[----:B----45:R-:W-:Y:S01]  /*23b0*/  HADD2.F32 R5, -RZ, R24.H0_H0 ;  /* 0x20000018ff057230 */ /* 0x030fe20000004100 */
[----:B------:R-:W-:Y:S01]  /*23c0*/  ISETP.GT.AND P1, PT, R3, 0x8, P1 ;  /* 0x000000080300780c */ /* 0x000fe20000f24270 */
[----:B------:R-:W-:Y:S03]  /*23d0*/  BSSY B1, `(.L_x_38) ;  /* 0x0000007000017945 */ /* 0x000fe60003800000 */
[----:B0-----:R-:W-:-:S04]  /*23e0*/  FMUL R14, R5, R56 ;  /* 0x00000038050e7220 */ /* 0x001fc80000400000 */
[----:B------:R-:W-:-:S05]  /*23f0*/  FFMA R14, R29, R23, R14 ;  /* 0x000000171d0e7223 */ /* 0x000fca000000000e */
[----:B------:R-:W-:-:S05]  /*2400*/  F2FP.F16.F32.PACK_AB R14, RZ, R14 ;  /* 0x0000000eff0e723e */ /* 0x000fca00000000ff */
[----:B------:R0:W-:Y:S01]  /*2410*/  @P3 STG.E.U16 desc[UR36][R8.64+0x12], R14 ;  /* 0x0000120e08003986 */ /* 0x0001e2000c101524 */
[----:B------:R-:W-:Y:S05]  /*2420*/  @!P1 BRA `(.L_x_39) ;  /* 0x0000000000049947 */ /* 0x000fea0003800000 */
[----:B------:R4:W5:Y:S02]  /*2430*/  LDG.E.LTC128B.U16 R24, desc[UR36][R10.64+0x10] ;  /* 0x000010240a187981 */ /* 0x000964000c1e1520 */
.L_x_39:
[----:B------:R-:W-:Y:S05]  /*2440*/  BSYNC B1 ;  /* 0x0000000000017941 */ /* 0x000fea0003800000 */
.L_x_38:
[----:B-----5:R-:W-:Y:S01]  /*2450*/  HADD2.F32 R5, -RZ, R24.H0_H0 ;  /* 0x20000018ff057230 */ /* 0x020fe20000004100 */
[----:B------:R-:W-:Y:S01]  /*2460*/  ISETP.GT.AND P0, PT, R3, 0x8, P0 ;  /* 0x000000080300780c */ /* 0x000fe20000704270 */
[----:B------:R-:W-:Y:S03]  /*2470*/  BSSY B1, `(.L_x_40) ;  /* 0x0000007000017945 */ /* 0x000fe60003800000 */
[----:B------:R-:W-:-:S04]  /*2480*/  FMUL R5, R5, R56 ;  /* 0x0000003805057220 */ /* 0x000fc80000400000 */
[----:B------:R-:W-:-:S05]  /*2490*/  FFMA R5, R30, R23, R5 ;  /* 0x000000171e057223 */ /* 0x000fca0000000005 */
[----:B------:R-:W-:-:S05]  /*24a0*/  F2FP.F16.F32.PACK_AB R5, RZ, R5 ;  /* 0x00000005ff05723e */ /* 0x000fca00000000ff */
[----:B------:R0:W-:Y:S01]  /*24b0*/  @P1 STG.E.U16 desc[UR36][R12.64+0x10], R5 ;  /* 0x000010050c001986 */ /* 0x0001e2000c101524 */
[----:B------:R-:W-:Y:S05]  /*24c0*/  @!P0 BRA `(.L_x_41) ;  /* 0x0000000000048947 */ /* 0x000fea0003800000 */
[----:B------:R0:W5:Y:S02]  /*24d0*/  LDG.E.LTC128B.U16 R24, desc[UR36][R10.64+0x12] ;  /* 0x000012240a187981 */ /* 0x000164000c1e1520 */
.L_x_41:
[----:B------:R-:W-:Y:S05]  /*24e0*/  BSYNC B1 ;  /* 0x0000000000017941 */ /* 0x000fea0003800000 */
.L_x_40:
        /* <DEDUP_REMOVED lines=10> */
.L_x_43:
[----:B------:R-:W-:Y:S05]  /*2590*/  BSYNC B1 ;  /* 0x0000000000017941 */ /* 0x000fea0003800000 */
.L_x_42:
        /* <DEDUP_REMOVED lines=10> */
.L_x_45:
[----:B------:R-:W-:Y:S05]  /*2640*/  BSYNC B1 ;  /* 0x0000000000017941 */ /* 0x000fea0003800000 */
.L_x_44:
[----:B0----5:R-:W-:Y:S01]  /*2650*/  HADD2.F32 R5, -RZ, R24.H0_H0 ;  /* 0x20000018ff057230 */ /* 0x021fe20000004100 */
        /* <DEDUP_REMOVED lines=8> */
.L_x_47:
[----:B------:R-:W-:Y:S05]  /*26e0*/  BSYNC B1 ;  /* 0x0000000000017941 */ /* 0x000fea0003800000 */
.L_x_46:
        /* <DEDUP_REMOVED lines=9> */
.L_x_49:
[----:B------:R-:W-:Y:S05]  /*2780*/  BSYNC B1 ;  /* 0x0000000000017941 */ /* 0x000fea0003800000 */
.L_x_48:
        /* <DEDUP_REMOVED lines=10> */
.L_x_51:
[----:B------:R-:W-:Y:S05]  /*2830*/  BSYNC B1 ;  /* 0x0000000000017941 */ /* 0x000fea0003800000 */
.L_x_50:
        /* <DEDUP_REMOVED lines=10> */
.L_x_53:
[----:B------:R-:W-:Y:S05]  /*28e0*/  BSYNC B1 ;  /* 0x0000000000017941 */ /* 0x000fea0003800000 */
.L_x_52:
        /* <DEDUP_REMOVED lines=9> */
.L_x_55:
[----:B------:R-:W-:Y:S05]  /*2980*/  BSYNC B1 ;  /* 0x0000000000017941 */ /* 0x000fea0003800000 */
.L_x_54:
        /* <DEDUP_REMOVED lines=9> */
.L_x_57:
[----:B------:R-:W-:Y:S05]  /*2a20*/  BSYNC B1 ;  /* 0x0000000000017941 */ /* 0x000fea0003800000 */
.L_x_56:
        /* <DEDUP_REMOVED lines=10> */
.L_x_59:
[----:B------:R-:W-:Y:S05]  /*2ad0*/  BSYNC B1 ;  /* 0x0000000000017941 */ /* 0x000fea0003800000 */
.L_x_58:
        /* <DEDUP_REMOVED lines=10> */
.L_x_61:
[----:B------:R-:W-:Y:S05]  /*2b80*/  BSYNC B1 ;  /* 0x0000000000017941 */ /* 0x000fea0003800000 */
.L_x_60:
        /* <DEDUP_REMOVED lines=9> */
.L_x_63:
[----:B------:R-:W-:Y:S05]  /*2c20*/  BSYNC B1 ;  /* 0x0000000000017941 */ /* 0x000fea0003800000 */
.L_x_62:
        /* <DEDUP_REMOVED lines=9> */
.L_x_65:
[----:B------:R-:W-:Y:S05]  /*2cc0*/  BSYNC B1 ;  /* 0x0000000000017941 */ /* 0x000fea0003800000 */
.L_x_64:
        /* <DEDUP_REMOVED lines=10> */
.L_x_67:
[----:B------:R-:W-:Y:S05]  /*2d70*/  BSYNC B1 ;  /* 0x0000000000017941 */ /* 0x000fea0003800000 */
.L_x_66:
        /* <DEDUP_REMOVED lines=10> */
.L_x_69:
[----:B------:R-:W-:Y:S05]  /*2e20*/  BSYNC B1 ;  /* 0x0000000000017941 */ /* 0x000fea0003800000 */
.L_x_68:
        /* <DEDUP_REMOVED lines=9> */
.L_x_71:
[----:B------:R-:W-:Y:S05]  /*2ec0*/  BSYNC B1 ;  /* 0x0000000000017941 */ /* 0x000fea0003800000 */
.L_x_70:
        /* <DEDUP_REMOVED lines=9> */
.L_x_73:
[----:B------:R-:W-:Y:S05]  /*2f60*/  BSYNC B1 ;  /* 0x0000000000017941 */ /* 0x000fea0003800000 */
.L_x_72:
        /* <DEDUP_REMOVED lines=10> */
.L_x_75:
[----:B------:R-:W-:Y:S05]  /*3010*/  BSYNC B1 ;  /* 0x0000000000017941 */ /* 0x000fea0003800000 */
.L_x_74:
        /* <DEDUP_REMOVED lines=10> */
.L_x_77:
[----:B------:R-:W-:Y:S05]  /*30c0*/  BSYNC B1 ;  /* 0x0000000000017941 */ /* 0x000fea0003800000 */
.L_x_76:
        /* <DEDUP_REMOVED lines=9> */
.L_x_79:
[----:B------:R-:W-:Y:S05]  /*3160*/  BSYNC B1 ;  /* 0x0000000000017941 */ /* 0x000fea0003800000 */
.L_x_78:
        /* <DEDUP_REMOVED lines=9> */
.L_x_81:
[----:B------:R-:W-:Y:S05]  /*3200*/  BSYNC B1 ;  /* 0x0000000000017941 */ /* 0x000fea0003800000 */
.L_x_80:
        /* <DEDUP_REMOVED lines=10> */
.L_x_83:
[----:B------:R-:W-:Y:S05]  /*32b0*/  BSYNC B1 ;  /* 0x0000000000017941 */ /* 0x000fea0003800000 */
.L_x_82:
[----:B-----5:R-:W-:Y:S01]  /*32c0*/  HADD2.F32 R5, -RZ, R24.H0_H0 ;  /* 0x20000018ff057230 */ /* 0x020fe20000004100 */
[----:B------:R-:W-:Y:S01]  /*32d0*/  ISETP.GT.AND P0, PT, R4, 0x39, PT ;  /* 0x000000390400780c */ /* 0x000fe20003f04270 */
[----:B------:R-:W-:Y:S01]  /*32e0*/  @P2 IMAD.MOV.U32 R4, RZ, RZ, R8 ;  /* 0x000000ffff042224 */ /* 0x000fe200078e0008 */
[----:B------:R-:W-:Y:S02]  /*32f0*/  BSSY B1, `(.L_x_84) ;  /* 0x000000a000017945 */ /* 0x000fe40003800000 */
[----:B------:R-:W-:Y:S01]  /*3300*/  FMUL R5, R5, R56 ;  /* 0x0000003805057220 */ /* 0x000fe20000400000 */
[----:B------:R-:W-:-:S03]  /*3310*/  ISETP.GT.AND P3, PT, R3, RZ, P0 ;  /* 0x000000ff0300720c */ /* 0x000fc60000764270 */
[----:B------:R-:W-:-:S05]  /*3320*/  FFMA R5, R52, R23, R5 ;  /* 0x0000001734057223 */ /* 0x000fca0000000005 */
[----:B------:R-:W-:-:S04]  /*3330*/  F2FP.F16.F32.PACK_AB R5, RZ, R5 ;  /* 0x00000005ff05723e */ /* 0x000fc800000000ff */
[----:B0-----:R-:W-:Y:S01]  /*3340*/  PRMT R14, R5, 0x7610, R14 ;  /* 0x00007610050e7816 */ /* 0x001fe2000000000e */
[----:B------:R-:W-:-:S05]  /*3350*/  @P2 IMAD.MOV.U32 R5, RZ, RZ, R9 ;  /* 0x000000ffff052224 */ /* 0x000fca00078e0009 */
[----:B------:R0:W-:Y:S01]  /*3360*/  @P2 STG.E.U16 desc[UR36][R4.64+0x70], R14 ;  /* 0x0000700e04002986 */ /* 0x0001e2000c101524 */
[----:B------:R-:W-:Y:S05]  /*3370*/  @!P3 BRA `(.L_x_85) ;  /* 0x000000000004b947 */ /* 0x000fea0003800000 */
[----:B------:R0:W5:Y:S02]  /*3380*/  LDG.E.LTC128B.U16 R24, desc[UR36][R6.64+0x72] ;  /* 0x0000722406187981 */ /* 0x000164000c1e1520 */
.L_x_85:
[----:B------:R-:W-:Y:S05]  /*3390*/  BSYNC B1 ;  /* 0x0000000000017941 */ /* 0x000fea0003800000 */
.L_x_84:
        /* <DEDUP_REMOVED lines=9> */
.L_x_87:
[----:B------:R-:W-:Y:S05]  /*3430*/  BSYNC B1 ;  /* 0x0000000000017941 */ /* 0x000fea0003800000 */
.L_x_86:
[----:B-----5:R-:W-:Y:S01]  /*3440*/  HADD2.F32 R5, -RZ, R24.H0_H0 ;  /* 0x20000018ff057230 */ /* 0x020fe20000004100 */
[----:B------:R-:W-:Y:S01]  /*3450*/  ISETP.GT.AND P0, PT, R3, 0x8, P0 ;  /* 0x000000080300780c */ /* 0x000fe20000704270 */
[----:B0-----:R-:W-:Y:S01]  /*3460*/  @P1 IMAD.MOV.U32 R4, RZ, RZ, R12 ;  /* 0x000000ffff041224 */ /* 0x001fe200078e000c */
[----:B------:R-:W-:Y:S02]  /*3470*/  BSSY B1, `(.L_x_88) ;  /* 0x0000009000017945 */ /* 0x000fe40003800000 */
[----:B------:R-:W-:-:S04]  /*3480*/  FMUL R5, R5, R56 ;  /* 0x0000003805057220 */ /* 0x000fc80000400000 */
[----:B------:R-:W-:-:S05]  /*3490*/  FFMA R5, R54, R23, R5 ;  /* 0x0000001736057223 */ /* 0x000fca0000000005 */
[----:B------:R-:W-:-:S04]  /*34a0*/  F2FP.F16.F32.PACK_AB R5, RZ, R5 ;  /* 0x00000005ff05723e */ /* 0x000fc800000000ff */
[----:B-1-3--:R-:W-:Y:S01]  /*34b0*/  PRMT R6, R5, 0x7610, R6 ;  /* 0x0000761005067816 */ /* 0x00afe20000000006 */
[----:B------:R-:W-:-:S05]  /*34c0*/  @P1 IMAD.MOV.U32 R5, RZ, RZ, R13 ;  /* 0x000000ffff051224 */ /* 0x000fca00078e000d */
[----:B------:R0:W-:Y:S01]  /*34d0*/  @P1 STG.E.U16 desc[UR36][R4.64+0x70], R6 ;  /* 0x0000700604001986 */ /* 0x0001e2000c101524 */
[----:B------:R-:W-:Y:S05]  /*34e0*/  @!P0 BRA `(.L_x_89) ;  /* 0x0000000000048947 */ /* 0x000fea0003800000 */
[----:B------:R1:W5:Y:S02]  /*34f0*/  LDG.E.LTC128B.U16 R24, desc[UR36][R10.64+0x72] ;  /* 0x000072240a187981 */ /* 0x000364000c1e1520 */
.L_x_89:
[----:B------:R-:W-:Y:S05]  /*3500*/  BSYNC B1 ;  /* 0x0000000000017941 */ /* 0x000fea0003800000 */
.L_x_88:
[----:B------:R-:W-:Y:S05]  /*3510*/  @!P0 BRA `(.L_x_90) ;  /* 0x0000000800a88947 */ /* 0x000fea0003800000 */
[----:B-----5:R-:W-:-:S05]  /*3520*/  HADD2.F32 R3, -RZ, R24.H0_H0 ;  /* 0x20000018ff037230 */ /* 0x020fca0000004100 */
[----:B0-----:R-:W-:-:S04]  /*3530*/  FMUL R4, R3, R56 ;  /* 0x0000003803047220 */ /* 0x001fc80000400000 */
[----:B------:R-:W-:-:S05]  /*3540*/  FFMA R4, R55, R23, R4 ;  /* 0x0000001737047223 */ /* 0x000fca0000000004 */
[----:B------:R-:W-:-:S05]  /*3550*/  F2FP.F16.F32.PACK_AB R4, RZ, R4 ;  /* 0x00000004ff04723e */ /* 0x000fca00000000ff */
[----:B------:R3:W-:Y:S01]  /*3560*/  STG.E.U16 desc[UR36][R12.64+0x72], R4 ;  /* 0x000072040c007986 */ /* 0x0007e2000c101524 */
[----:B------:R-:W-:Y:S05]  /*3570*/  BRA `(.L_x_90) ;  /* 0x0000000800907947 */ /* 0x000fea0003800000 */
.L_x_29:
[----:B------:R-:W-:Y:S01]  /*3580*/  ISETP.GT.AND P0, PT, R4, 0x1, PT ;  /* 0x000000010400780c */ /* 0x000fe20003f04270 */
[----:B------:R-:W-:Y:S01]  /*3590*/  ULDC.64 UR4, c[0x0][0x5c0] ;  /* 0x0001700000047ab9 */ /* 0x000fe20000000a00 */
[-C--:B------:R-:W-:Y:S01]  /*35a0*/  FMUL R24, R24, R23.reuse ;  /* 0x0000001718187220 */ /* 0x080fe20000400000 */
[-C--:B------:R-:W-:Y:S01]  /*35b0*/  FMUL R25, R25, R23.reuse ;  /* 0x0000001719197220 */ /* 0x080fe20000400000 */
[----:B------:R-:W-:Y:S01]  /*35c0*/  ISETP.GT.AND P3, PT, R3, RZ, P0 ;  /* 0x000000ff0300720c */ /* 0x000fe20000764270 */
[-C--:B------:R-:W-:Y:S01]  /*35d0*/  FMUL R26, R26, R23.reuse ;  /* 0x000000171a1a7220 */ /* 0x080fe20000400000 */
[----:B------:R-:W-:Y:S01]  /*35e0*/  LEA R6, P4, R58, UR4, 0x1 ;  /* 0x000000043a067c11 */ /* 0x000fe2000f8808ff */
[-C--:B------:R-:W-:Y:S01]  /*35f0*/  FMUL R27, R27, R23.reuse ;  /* 0x000000171b1b7220 */ /* 0x080fe20000400000 */
[----:B------:R-:W-:Y:S01]  /*3600*/  F2FP.F16.F32.PACK_AB R24, RZ, R24 ;  /* 0x00000018ff18723e */ /* 0x000fe200000000ff */
[-C--:B------:R-:W-:Y:S01]  /*3610*/  FMUL R28, R28, R23.reuse ;  /* 0x000000171c1c7220 */ /* 0x080fe20000400000 */
[----:B------:R-:W-:Y:S01]  /*3620*/  LEA.HI.X R7, R58, UR5, R75, 0x1, P4 ;  /* 0x000000053a077c11 */ /* 0x000fe2000a0f0c4b */
[----:B------:R-:W-:Y:S01]  /*3630*/  FMUL R29, R29, R23 ;  /* 0x000000171d1d7220 */ /* 0x000fe20000400000 */
[----:B------:R-:W-:Y:S01]  /*3640*/  F2FP.F16.F32.PACK_AB R25, RZ, R25 ;  /* 0x00000019ff19723e */ /* 0x000fe200000000ff */
[-C--:B------:R-:W-:Y:S01]  /*3650*/  FMUL R30, R30, R23.reuse ;  /* 0x000000171e1e7220 */ /* 0x080fe20000400000 */
[----:B------:R-:W-:Y:S01]  /*3660*/  SHF.L.U64.HI R67, R66, 0x4, R67 ;  /* 0x0000000442437819 */ /* 0x000fe20000010243 */
[----:B------:R-:W-:Y:S01]  /*3670*/  @P1 STG.E.U16 desc[UR36][R6.64], R24 ;  /* 0x0000001806001986 */ /* 0x000fe2000c101524 */
[----:B------:R-:W-:Y:S01]  /*3680*/  ISETP.GT.AND P1, PT, R4, 0x8, PT ;  /* 0x000000080400780c */ /* 0x000fe20003f24270 */
[-C--:B------:R-:W-:Y:S01]  /*3690*/  FMUL R31, R31, R23.reuse ;  /* 0x000000171f1f7220 */ /* 0x080fe20000400000 */
[C---:B------:R-:W-:Y:S01]  /*36a0*/  ISETP.GT.AND P4, PT, R3.reuse, 0x8, P0 ;  /* 0x000000080300780c */ /* 0x040fe20000784270 */
[----:B------:R-:W-:Y:S01]  /*36b0*/  @P3 STG.E.U16 desc[UR36][R6.64+0x2], R25 ;  /* 0x0000021906003986 */ /* 0x000fe2000c101524 */
[----:B------:R-:W-:Y:S01]  /*36c0*/  LEA R8, P3, R66, R6, 0x4 ;  /* 0x0000000642087211 */ /* 0x000fe200078620ff */
[-C--:B------:R-:W-:Y:S01]  /*36d0*/  FMUL R32, R32, R23.reuse ;  /* 0x0000001720207220 */ /* 0x080fe20000400000 */
[----:B------:R-:W-:Y:S01]  /*36e0*/  ISETP.GT.AND P2, PT, R3, 0x8, P2 ;  /* 0x000000080300780c */ /* 0x000fe20001744270 */
[-C--:B------:R-:W-:Y:S01]  /*36f0*/  FMUL R33, R33, R23.reuse ;  /* 0x0000001721217220 */ /* 0x080fe20000400000 */
[----:B------:R-:W-:Y:S01]  /*3700*/  ISETP.GT.AND P0, PT, R4, 0x9, PT ;  /* 0x000000090400780c */ /* 0x000fe20003f04270 */
[----:B------:R-:W-:Y:S01]  /*3710*/  IMAD.X R9, R67, 0x1, R7, P3 ;  /* 0x0000000143097824 */ /* 0x000fe200018e0607 */
[C---:B------:R-:W-:Y:S01]  /*3720*/  ISETP.GT.AND P5, PT, R3.reuse, RZ, P1 ;  /* 0x000000ff0300720c */ /* 0x040fe20000fa4270 */
[-C--:B------:R-:W-:Y:S01]  /*3730*/  FMUL R34, R34, R23.reuse ;  /* 0x0000001722227220 */ /* 0x080fe20000400000 */
[----:B------:R-:W-:Y:S01]  /*3740*/  ISETP.GT.AND P3, PT, R3, RZ, P0 ;  /* 0x000000ff0300720c */ /* 0x000fe20000764270 */
[-C--:B------:R-:W-:Y:S01]  /*3750*/  FMUL R35, R35, R23.reuse ;  /* 0x0000001723237220 */ /* 0x080fe20000400000 */
[----:B------:R-:W-:Y:S01]  /*3760*/  F2FP.F16.F32.PACK_AB R26, RZ, R26 ;  /* 0x0000001aff1a723e */ /* 0x000fe200000000ff */
[----:B------:R-:W-:Y:S01]  /*3770*/  FMUL R36, R36, R23 ;  /* 0x0000001724247220 */ /* 0x000fe20000400000 */
[----:B------:R-:W-:Y:S01]  /*3780*/  F2FP.F16.F32.PACK_AB R27, RZ, R27 ;  /* 0x0000001bff1b723e */ /* 0x000fe200000000ff */
[----:B------:R-:W-:Y:S01]  /*3790*/  FMUL R37, R37, R23 ;  /* 0x0000001725257220 */ /* 0x000fe20000400000 */
[----:B------:R-:W-:Y:S01]  /*37a0*/  F2FP.F16.F32.PACK_AB R28, RZ, R28 ;  /* 0x0000001cff1c723e */ /* 0x000fe200000000ff */
[----:B------:R-:W-:Y:S01]  /*37b0*/  @P2 STG.E.U16 desc[UR36][R8.64], R26 ;  /* 0x0000001a08002986 */ /* 0x000fe2000c101524 */
[----:B------:R-:W-:Y:S01]  /*37c0*/  F2FP.F16.F32.PACK_AB R29, RZ, R29 ;  /* 0x0000001dff1d723e */ /* 0x000fe200000000ff */
[-C--:B------:R-:W-:Y:S01]  /*37d0*/  FMUL R38, R38, R23.reuse ;  /* 0x0000001726267220 */ /* 0x080fe20000400000 */
[----:B------:R-:W-:Y:S01]  /*37e0*/  ISETP.GT.AND P2, PT, R3, 0x8, P1 ;  /* 0x000000080300780c */ /* 0x000fe20000f44270 */
[----:B------:R-:W-:Y:S01]  /*37f0*/  @P4 STG.E.U16 desc[UR36][R8.64+0x2], R27 ;  /* 0x0000021b08004986 */ /* 0x000fe2000c101524 */
[----:B------:R-:W-:Y:S01]  /*3800*/  ISETP.GT.AND P1, PT, R4, 0x10, PT ;  /* 0x000000100400780c */ /* 0x000fe20003f24270 */
[-C--:B------:R-:W-:Y:S01]  /*3810*/  FMUL R39, R39, R23.reuse ;  /* 0x0000001727277220 */ /* 0x080fe20000400000 */
[----:B------:R-:W-:Y:S01]  /*3820*/  F2FP.F16.F32.PACK_AB R30, RZ, R30 ;  /* 0x0000001eff1e723e */ /* 0x000fe200000000ff */
[----:B------:R-:W-:Y:S01]  /*3830*/  @P5 STG.E.U16 desc[UR36][R6.64+0x10], R28 ;  /* 0x0000101c06005986 */ /* 0x000fe2000c101524 */
[C---:B------:R-:W-:Y:S01]  /*3840*/  ISETP.GT.AND P4, PT, R3.reuse, RZ, P1 ;  /* 0x000000ff0300720c */ /* 0x040fe20000f84270 */
[----:B------:R-:W-:Y:S01]  /*3850*/  FMUL R40, R40, R23 ;  /* 0x0000001728287220 */ /* 0x000fe20000400000 */
[----:B------:R-:W-:Y:S01]  /*3860*/  F2FP.F16.F32.PACK_AB R31, RZ, R31 ;  /* 0x0000001fff1f723e */ /* 0x000fe200000000ff */
[----:B------:R-:W-:Y:S01]  /*3870*/  @P3 STG.E.U16 desc[UR36][R6.64+0x12], R29 ;  /* 0x0000121d06003986 */ /* 0x000fe2000c101524 */
[----:B------:R-:W-:Y:S01]  /*3880*/  ISETP.GT.AND P3, PT, R3, 0x8, P0 ;  /* 0x000000080300780c */ /* 0x000fe20000764270 */
[-C--:B------:R-:W-:Y:S01]  /*3890*/  FMUL R41, R41, R23.reuse ;  /* 0x0000001729297220 */ /* 0x080fe20000400000 */
[----:B------:R-:W-:Y:S01]  /*38a0*/  ISETP.GT.AND P0, PT, R4, 0x11, PT ;  /* 0x000000110400780c */ /* 0x000fe20003f04270 */
[----:B------:R-:W-:Y:S01]  /*38b0*/  @P2 STG.E.U16 desc[UR36][R8.64+0x10], R30 ;  /* 0x0000101e08002986 */ /* 0x000fe2000c101524 */
[----:B------:R-:W-:Y:S01]  /*38c0*/  F2FP.F16.F32.PACK_AB R32, RZ, R32 ;  /* 0x00000020ff20723e */ /* 0x000fe200000000ff */
[-C--:B------:R-:W-:Y:S01]  /*38d0*/  FMUL R42, R42, R23.reuse ;  /* 0x000000172a2a7220 */ /* 0x080fe20000400000 */
[----:B------:R-:W-:Y:S01]  /*38e0*/  ISETP.GT.AND P5, PT, R3, RZ, P0 ;  /* 0x000000ff0300720c */ /* 0x000fe200007a4270 */
[-C--:B------:R-:W-:Y:S01]  /*38f0*/  FMUL R43, R43, R23.reuse ;  /* 0x000000172b2b7220 */ /* 0x080fe20000400000 */
[----:B------:R-:W-:Y:S01]  /*3900*/  ISETP.GT.AND P2, PT, R3, 0x8, P1 ;  /* 0x000000080300780c */ /* 0x000fe20000f44270 */
[-C--:B------:R-:W-:Y:S01]  /*3910*/  FMUL R44, R44, R23.reuse ;  /* 0x000000172c2c7220 */ /* 0x080fe20000400000 */
[----:B------:R-:W-:Y:S01]  /*3920*/  ISETP.GT.AND P1, PT, R4, 0x18, PT ;  /* 0x000000180400780c */ /* 0x000fe20003f24270 */
[----:B------:R-:W-:Y:S01]  /*3930*/  FMUL R45, R45, R23 ;  /* 0x000000172d2d7220 */ /* 0x000fe20000400000 */
[----:B------:R-:W-:Y:S01]  /*3940*/  F2FP.F16.F32.PACK_AB R33, RZ, R33 ;  /* 0x00000021ff21723e */ /* 0x000fe200000000ff */
[----:B------:R-:W-:Y:S01]  /*3950*/  @P3 STG.E.U16 desc[UR36][R8.64+0x12], R31 ;  /* 0x0000121f08003986 */ /* 0x000fe2000c101524 */
[C---:B------:R-:W-:Y:S01]  /*3960*/  ISETP.GT.AND P3, PT, R3.reuse, 0x8, P0 ;  /* 0x000000080300780c */ /* 0x040fe20000764270 */
[-C--:B------:R-:W-:Y:S01]  /*3970*/  FMUL R46, R46, R23.reuse ;  /* 0x000000172e2e7220 */ /* 0x080fe20000400000 */
[----:B------:R-:W-:Y:S01]  /*3980*/  ISETP.GT.AND P0, PT, R4, 0x19, PT ;  /* 0x000000190400780c */ /* 0x000fe20003f04270 */
[----:B------:R-:W-:Y:S01]  /*3990*/  @P4 STG.E.U16 desc[UR36][R6.64+0x20], R32 ;  /* 0x0000202006004986 */ /* 0x000fe2000c101524 */
[----:B------:R-:W-:Y:S01]  /*39a0*/  ISETP.GT.AND P4, PT, R3, RZ, P1 ;  /* 0x000000ff0300720c */ /* 0x000fe20000f84270 */
[-C--:B------:R-:W-:Y:S01]  /*39b0*/  FMUL R47, R47, R23.reuse ;  /* 0x000000172f2f7220 */ /* 0x080fe20000400000 */
[----:B------:R-:W-:Y:S01]  /*39c0*/  F2FP.F16.F32.PACK_AB R34, RZ, R34 ;  /* 0x00000022ff22723e */ /* 0x000fe200000000ff */
[----:B------:R-:W-:Y:S01]  /*39d0*/  @P5 STG.E.U16 desc[UR36][R6.64+0x22], R33 ;  /* 0x0000222106005986 */ /* 0x000fe2000c101524 */
[----:B------:R-:W-:Y:S01]  /*39e0*/  ISETP.GT.AND P5, PT, R3, RZ, P0 ;  /* 0x000000ff0300720c */ /* 0x000fe200007a4270 */
[----:B------:R-:W-:Y:S01]  /*39f0*/  FMUL R48, R48, R23 ;  /* 0x0000001730307220 */ /* 0x000fe20000400000 */
[----:B------:R-:W-:Y:S01]  /*3a00*/  F2FP.F16.F32.PACK_AB R35, RZ, R35 ;  /* 0x00000023ff23723e */ /* 0x000fe200000000ff */
[----:B------:R-:W-:Y:S01]  /*3a10*/  @P2 STG.E.U16 desc[UR36][R8.64+0x20], R34 ;  /* 0x0000202208002986 */ /* 0x000fe2000c101524 */
[----:B------:R-:W-:Y:S01]  /*3a20*/  F2FP.F16.F32.PACK_AB R36, RZ, R36 ;  /* 0x00000024ff24723e */ /* 0x000fe200000000ff */
[-C--:B------:R-:W-:Y:S01]  /*3a30*/  FMUL R49, R49, R23.reuse ;  /* 0x0000001731317220 */ /* 0x080fe20000400000 */
[C---:B------:R-:W-:Y:S01]  /*3a40*/  ISETP.GT.AND P2, PT, R3.reuse, 0x8, P1 ;  /* 0x000000080300780c */ /* 0x040fe20000f44270 */
[----:B------:R-:W-:Y:S01]  /*3a50*/  @P3 STG.E.U16 desc[UR36][R8.64+0x22], R35 ;  /* 0x0000222308003986 */ /* 0x000fe2000c101524 */
[----:B------:R-:W-:Y:S01]  /*3a60*/  ISETP.GT.AND P1, PT, R4, 0x20, PT ;  /* 0x000000200400780c */ /* 0x000fe20003f24270 */
[----:B------:R-:W-:Y:S01]  /*3a70*/  FMUL R50, R50, R23 ;  /* 0x0000001732327220 */ /* 0x000fe20000400000 */
[----:B------:R-:W-:Y:S01]  /*3a80*/  F2FP.F16.F32.PACK_AB R37, RZ, R37 ;  /* 0x00000025ff25723e */ /* 0x000fe200000000ff */
[----:B------:R-:W-:Y:S01]  /*3a90*/  @P4 STG.E.U16 desc[UR36][R6.64+0x30], R36 ;  /* 0x0000302406004986 */ /* 0x000fe2000c101524 */
[----:B------:R-:W-:Y:S01]  /*3aa0*/  ISETP.GT.AND P3, PT, R3, 0x8, P0 ;  /* 0x000000080300780c */ /* 0x000fe20000764270 */
[-C--:B------:R-:W-:Y:S01]  /*3ab0*/  FMUL R51, R51, R23.reuse ;  /* 0x0000001733337220 */ /* 0x080fe20000400000 */
[----:B------:R-:W-:Y:S01]  /*3ac0*/  ISETP.GT.AND P0, PT, R4, 0x21, PT ;  /* 0x000000210400780c */ /* 0x000fe20003f04270 */
[----:B------:R-:W-:Y:S01]  /*3ad0*/  @P5 STG.E.U16 desc[UR36][R6.64+0x32], R37 ;  /* 0x0000322506005986 */ /* 0x000fe2000c101524 */
        /* <DEDUP_REMOVED lines=10> */
[----:B------:R-:W-:-:S02]  /*3b80*/  F2FP.F16.F32.PACK_AB R41, RZ, R41 ;  /* 0x00000029ff29723e */ /* 0x000fc400000000ff */
[C---:B------:R-:W-:Y:S01]  /*3b90*/  ISETP.GT.AND P1, PT, R3.reuse, 0x8, P1 ;  /* 0x000000080300780c */ /* 0x040fe20000f24270 */
[----:B------:R-:W-:Y:S01]  /*3ba0*/  @P3 STG.E.U16 desc[UR36][R8.64+0x32], R39 ;  /* 0x0000322708003986 */ /* 0x000fe2000c101524 */
[C---:B------:R-:W-:Y:S02]  /*3bb0*/  ISETP.GT.AND P2, PT, R3.reuse, 0x8, P0 ;  /* 0x000000080300780c */ /* 0x040fe40000744270 */
[C---:B------:R-:W-:Y:S01]  /*3bc0*/  ISETP.GT.AND P0, PT, R4.reuse, 0x29, PT ;  /* 0x000000290400780c */ /* 0x040fe20003f04270 */
[----:B------:R-:W-:Y:S01]  /*3bd0*/  @P4 STG.E.U16 desc[UR36][R6.64+0x40], R40 ;  /* 0x0000402806004986 */ /* 0x000fe2000c101524 */
[----:B------:R-:W-:Y:S02]  /*3be0*/  ISETP.GT.AND P4, PT, R4, 0x28, PT ;  /* 0x000000280400780c */ /* 0x000fe40003f84270 */
[----:B------:R-:W-:Y:S01]  /*3bf0*/  F2FP.F16.F32.PACK_AB R42, RZ, R42 ;  /* 0x0000002aff2a723e */ /* 0x000fe200000000ff */
[----:B------:R-:W-:Y:S01]  /*3c00*/  @P5 STG.E.U16 desc[UR36][R6.64+0x42], R41 ;  /* 0x0000422906005986 */ /* 0x000fe2000c101524 */
[----:B------:R-:W-:-:S02]  /*3c10*/  ISETP.GT.AND P5, PT, R3, RZ, P4 ;  /* 0x000000ff0300720c */ /* 0x000fc400027a4270 */
[C---:B------:R-:W-:Y:S01]  /*3c20*/  ISETP.GT.AND P3, PT, R3.reuse, RZ, P0 ;  /* 0x000000ff0300720c */ /* 0x040fe20000764270 */
[----:B------:R-:W-:Y:S01]  /*3c30*/  @P1 STG.E.U16 desc[UR36][R8.64+0x40], R42 ;  /* 0x0000402a08001986 */ /* 0x000fe2000c101524 */
[----:B------:R-:W-:Y:S02]  /*3c40*/  F2FP.F16.F32.PACK_AB R43, RZ, R43 ;  /* 0x0000002bff2b723e */ /* 0x000fe400000000ff */
[----:B------:R-:W-:Y:S02]  /*3c50*/  F2FP.F16.F32.PACK_AB R44, RZ, R44 ;  /* 0x0000002cff2c723e */ /* 0x000fe400000000ff */
[C---:B------:R-:W-:Y:S01]  /*3c60*/  ISETP.GT.AND P4, PT, R3.reuse, 0x8, P4 ;  /* 0x000000080300780c */ /* 0x040fe20002784270 */
[----:B------:R-:W-:Y:S01]  /*3c70*/  @P2 STG.E.U16 desc[UR36][R8.64+0x42], R43 ;  /* 0x0000422b08002986 */ /* 0x000fe2000c101524 */
[----:B------:R-:W-:Y:S02]  /*3c80*/  F2FP.F16.F32.PACK_AB R45, RZ, R45 ;  /* 0x0000002dff2d723e */ /* 0x000fe400000000ff */
[----:B------:R-:W-:Y:S01]  /*3c90*/  ISETP.GT.AND P2, PT, R4, 0x31, PT ;  /* 0x000000310400780c */ /* 0x000fe20003f44270 */
[----:B------:R-:W-:Y:S01]  /*3ca0*/  @P5 STG.E.U16 desc[UR36][R6.64+0x50], R44 ;  /* 0x0000502c06005986 */ /* 0x000fe2000c101524 */
[----:B------:R-:W-:-:S02]  /*3cb0*/  ISETP.GT.AND P5, PT, R3, 0x8, P0 ;  /* 0x000000080300780c */ /* 0x000fc400007a4270 */
[C---:B------:R-:W-:Y:S01]  /*3cc0*/  ISETP.GT.AND P1, PT, R4.reuse, 0x38, PT ;  /* 0x000000380400780c */ /* 0x040fe20003f24270 */
[----:B------:R-:W-:Y:S01]  /*3cd0*/  @P3 STG.E.U16 desc[UR36][R6.64+0x52], R45 ;  /* 0x0000522d06003986 */ /* 0x000fe2000c101524 */
[C---:B------:R-:W-:Y:S02]  /*3ce0*/  ISETP.GT.AND P3, PT, R4.reuse, 0x30, PT ;  /* 0x000000300400780c */ /* 0x040fe40003f64270 */
[----:B------:R-:W-:Y:S01]  /*3cf0*/  ISETP.GT.AND P0, PT, R4, 0x39, PT ;  /* 0x000000390400780c */ /* 0x000fe20003f04270 */
[----:B------:R-:W-:Y:S01]  /*3d00*/  @P4 IMAD.MOV.U32 R4, RZ, RZ, R8 ;  /* 0x000000ffff044224 */ /* 0x000fe200078e0008 */
[----:B------:R-:W-:Y:S01]  /*3d10*/  F2FP.F16.F32.PACK_AB R46, RZ, R46 ;  /* 0x0000002eff2e723e */ /* 0x000fe200000000ff */
[----:B------:R-:W-:Y:S01]  /*3d20*/  @P4 IMAD.MOV.U32 R5, RZ, RZ, R9 ;  /* 0x000000ffff054224 */ /* 0x000fe200078e0009 */
[----:B------:R-:W-:Y:S02]  /*3d30*/  F2FP.F16.F32.PACK_AB R47, RZ, R47 ;  /* 0x0000002fff2f723e */ /* 0x000fe400000000ff */
[----:B------:R-:W-:-:S02]  /*3d40*/  F2FP.F16.F32.PACK_AB R48, RZ, R48 ;  /* 0x00000030ff30723e */ /* 0x000fc400000000ff */
[----:B------:R0:W-:Y:S01]  /*3d50*/  @P4 STG.E.U16 desc[UR36][R4.64+0x50], R46 ;  /* 0x0000502e04004986 */ /* 0x0001e2000c101524 */
[C---:B------:R-:W-:Y:S02]  /*3d60*/  ISETP.GT.AND P4, PT, R3.reuse, RZ, P2 ;  /* 0x000000ff0300720c */ /* 0x040fe40001784270 */
[----:B------:R-:W-:Y:S02]  /*3d70*/  F2FP.F16.F32.PACK_AB R49, RZ, R49 ;  /* 0x00000031ff31723e */ /* 0x000fe400000000ff */
[----:B------:R-:W-:Y:S02]  /*3d80*/  ISETP.GT.AND P2, PT, R3, 0x8, P2 ;  /* 0x000000080300780c */ /* 0x000fe40001744270 */
[----:B------:R-:W-:Y:S02]  /*3d90*/  F2FP.F16.F32.PACK_AB R50, RZ, R50 ;  /* 0x00000032ff32723e */ /* 0x000fe400000000ff */
[----:B------:R-:W-:Y:S02]  /*3da0*/  F2FP.F16.F32.PACK_AB R51, RZ, R51 ;  /* 0x00000033ff33723e */ /* 0x000fe400000000ff */
[----:B------:R-:W-:Y:S01]  /*3db0*/  F2FP.F16.F32.PACK_AB R52, RZ, R52 ;  /* 0x00000034ff34723e */ /* 0x000fe200000000ff */
[----:B0-----:R-:W-:Y:S01]  /*3dc0*/  @P5 IMAD.MOV.U32 R4, RZ, RZ, R8 ;  /* 0x000000ffff045224 */ /* 0x001fe200078e0008 */
[----:B------:R-:W-:Y:S01]  /*3dd0*/  F2FP.F16.F32.PACK_AB R53, RZ, R53 ;  /* 0x00000035ff35723e */ /* 0x000fe200000000ff */
[----:B------:R-:W-:Y:S01]  /*3de0*/  @P5 IMAD.MOV.U32 R5, RZ, RZ, R9 ;  /* 0x000000ffff055224 */ /* 0x000fe200078e0009 */
[----:B------:R-:W-:-:S02]  /*3df0*/  F2FP.F16.F32.PACK_AB R54, RZ, R54 ;  /* 0x00000036ff36723e */ /* 0x000fc400000000ff */
[----:B------:R-:W-:Y:S02]  /*3e00*/  F2FP.F16.F32.PACK_AB R55, RZ, R55 ;  /* 0x00000037ff37723e */ /* 0x000fe400000000ff */
[----:B------:R0:W-:Y:S01]  /*3e10*/  @P5 STG.E.U16 desc[UR36][R4.64+0x52], R47 ;  /* 0x0000522f04005986 */ /* 0x0001e2000c101524 */
[C---:B------:R-:W-:Y:S02]  /*3e20*/  ISETP.GT.AND P5, PT, R3.reuse, RZ, P3 ;  /* 0x000000ff0300720c */ /* 0x040fe40001fa4270 */
[----:B------:R-:W-:-:S11]  /*3e30*/  ISETP.GT.AND P3, PT, R3, 0x8, P3 ;  /* 0x000000080300780c */ /* 0x000fd60001f64270 */
[----:B0-----:R-:W-:Y:S02]  /*3e40*/  @P5 IMAD.MOV.U32 R4, RZ, RZ, R6 ;  /* 0x000000ffff045224 */ /* 0x001fe400078e0006 */
[----:B------:R-:W-:-:S05]  /*3e50*/  @P5 IMAD.MOV.U32 R5, RZ, RZ, R7 ;  /* 0x000000ffff055224 */ /* 0x000fca00078e0007 */
[----:B------:R0:W-:Y:S01]  /*3e60*/  @P5 STG.E.U16 desc[UR36][R4.64+0x60], R48 ;  /* 0x0000603004005986 */ /* 0x0001e2000c101524 */
[C---:B------:R-:W-:Y:S02]  /*3e70*/  ISETP.GT.AND P5, PT, R3.reuse, RZ, P0 ;  /* 0x000000ff0300720c */ /* 0x040fe400007a4270 */
[----:B------:R-:W-:Y:S01]  /*3e80*/  ISETP.GT.AND P0, PT, R3, 0x8, P0 ;  /* 0x000000080300780c */ /* 0x000fe20000704270 */
[----:B0-----:R-:W-:Y:S02]  /*3e90*/  @P4 IMAD.MOV.U32 R4, RZ, RZ, R6 ;  /* 0x000000ffff044224 */ /* 0x001fe400078e0006 */
[----:B------:R-:W-:-:S05]  /*3ea0*/  @P4 IMAD.MOV.U32 R5, RZ, RZ, R7 ;  /* 0x000000ffff054224 */ /* 0x000fca00078e0007 */
[----:B------:R0:W-:Y:S01]  /*3eb0*/  @P4 STG.E.U16 desc[UR36][R4.64+0x62], R49 ;  /* 0x0000623104004986 */ /* 0x0001e2000c101524 */
[C---:B------:R-:W-:Y:S02]  /*3ec0*/  ISETP.GT.AND P4, PT, R3.reuse, RZ, P1 ;  /* 0x000000ff0300720c */ /* 0x040fe40000f84270 */
[----:B------:R-:W-:Y:S01]  /*3ed0*/  ISETP.GT.AND P1, PT, R3, 0x8, P1 ;  /* 0x000000080300780c */ /* 0x000fe20000f24270 */
[----:B0-----:R-:W-:Y:S02]  /*3ee0*/  @P3 IMAD.MOV.U32 R4, RZ, RZ, R8 ;  /* 0x000000ffff043224 */ /* 0x001fe400078e0008 */
[----:B------:R-:W-:-:S05]  /*3ef0*/  @P3 IMAD.MOV.U32 R5, RZ, RZ, R9 ;  /* 0x000000ffff053224 */ /* 0x000fca00078e0009 */
[----:B------:R0:W-:Y:S02]  /*3f00*/  @P3 STG.E.U16 desc[UR36][R4.64+0x60], R50 ;  /* 0x0000603204003986 */ /* 0x0001e4000c101524 */
[----:B0-----:R-:W-:Y:S02]  /*3f10*/  @P2 IMAD.MOV.U32 R4, RZ, RZ, R8 ;  /* 0x000000ffff042224 */ /* 0x001fe400078e0008 */
[----:B------:R-:W-:-:S05]  /*3f20*/  @P2 IMAD.MOV.U32 R5, RZ, RZ, R9 ;  /* 0x000000ffff052224 */ /* 0x000fca00078e0009 */
[----:B------:R0:W-:Y:S02]  /*3f30*/  @P2 STG.E.U16 desc[UR36][R4.64+0x62], R51 ;  /* 0x0000623304002986 */ /* 0x0001e4000c101524 */
[----:B0-----:R-:W-:Y:S02]  /*3f40*/  @P4 IMAD.MOV.U32 R4, RZ, RZ, R6 ;  /* 0x000000ffff044224 */ /* 0x001fe400078e0006 */
[----:B------:R-:W-:-:S05]  /*3f50*/  @P4 IMAD.MOV.U32 R5, RZ, RZ, R7 ;  /* 0x000000ffff054224 */ /* 0x000fca00078e0007 */
[----:B------:R0:W-:Y:S04]  /*3f60*/  @P4 STG.E.U16 desc[UR36][R4.64+0x70], R52 ;  /* 0x0000703404004986 */ /* 0x0001e8000c101524 */
[----:B------:R1:W-:Y:S01]  /*3f70*/  @P5 STG.E.U16 desc[UR36][R6.64+0x72], R53 ;  /* 0x0000723506005986 */ /* 0x0003e2000c101524 */
[----:B0-----:R-:W-:Y:S02]  /*3f80*/  @P1 IMAD.MOV.U32 R4, RZ, RZ, R8 ;  /* 0x000000ffff041224 */ /* 0x001fe400078e0008 */
[----:B------:R-:W-:-:S05]  /*3f90*/  @P1 IMAD.MOV.U32 R5, RZ, RZ, R9 ;  /* 0x000000ffff051224 */ /* 0x000fca00078e0009 */
[----:B------:R1:W-:Y:S04]  /*3fa0*/  @P1 STG.E.U16 desc[UR36][R4.64+0x70], R54 ;  /* 0x0000703604001986 */ /* 0x0003e8000c101524 */
[----:B------:R1:W-:Y:S02]  /*3fb0*/  @P0 STG.E.U16 desc[UR36][R8.64+0x72], R55 ;  /* 0x0000723708000986 */ /* 0x0003e4000c101524 */
.L_x_90:
[----:B------:R-:W-:Y:S05]  /*3fc0*/  BSYNC B0 ;  /* 0x0000000000007941 */ /* 0x000fea0003800000 */
.L_x_28:
[----:B------:R-:W-:Y:S01]  /*3fd0*/  ULDC UR4, c[0x0][0xc] ;  /* 0x0000030000047ab9 */ /* 0x000fe20000000800 */
[----:B------:R-:W-:Y:S01]  /*3fe0*/  ULDC UR5, c[0x0][0x10] ;  /* 0x0000040000057ab9 */ /* 0x000fe20000000800 */
[----:B------:R-:W0:Y:S01]  /*3ff0*/  LDC R3, c[0x0][0x14] ;  /* 0x00000500ff037b82 */ /* 0x000e220000000800 */
[----:B------:R-:W-:Y:S01]  /*4000*/  UIMAD.WIDE.U32 UR4, UR4, UR5, URZ ;  /* 0x00000005040472a5 */ /* 0x000fe2000f8e003f */
[----:B------:R-:W-:Y:S02]  /*4010*/  IMAD.MOV.U32 R59, RZ, RZ, -0x1 ;  /* 0xffffffffff3b7424 */ /* 0x000fe400078e00ff */
[----:B------:R-:W-:-:S03]  /*4020*/  IMAD.MOV.U32 R57, RZ, RZ, -0x1 ;  /* 0xffffffffff397424 */ /* 0x000fc600078e00ff */
[----:B0-----:R-:W-:-:S04]  /*4030*/  IMAD.WIDE.U32 R16, R3, UR4, R16 ;  /* 0x0000000403107c25 */ /* 0x001fc8000f8e0010 */
[----:B------:R-:W-:Y:S01]  /*4040*/  IMAD R3, R3, UR5, RZ ;  /* 0x0000000503037c24 */ /* 0x000fe2000f8e02ff */
[----:B------:R-:W-:Y:S02]  /*4050*/  ULDC.64 UR4, c[0x0][0x650] ;  /* 0x0001940000047ab9 */ /* 0x000fe40000000a00 */
[----:B------:R-:W-:Y:S01]  /*4060*/  ISETP.GE.U32.AND P0, PT, R16, UR4, PT ;  /* 0x0000000410007c0c */ /* 0x000fe2000bf06070 */
[--C-:B------:R-:W-:Y:S01]  /*4070*/  IMAD.IADD R17, R17, 0x1, R3.reuse ;  /* 0x0000000111117824 */ /* 0x100fe200078e0203 */
[----:B------:R-:W-:-:S04]  /*4080*/  PRMT R3, RZ, 0x7610, R3 ;  /* 0x00007610ff037816 */ /* 0x000fc80000000003 */
[----:B------:R-:W-:-:S13]  /*4090*/  ISETP.GE.U32.AND.EX P0, PT, R17, UR5, PT, P0 ;  /* 0x0000000511007c0c */ /* 0x000fda000bf06100 */
[----:B------:R-:W-:Y:S05]  /*40a0*/  @P0 BRA `(.L_x_91) ;  /* 0x0000000400640947 */ /* 0x000fea0003800000 */
[----:B---3--:R-:W0:Y:S01]  /*40b0*/  S2R R12, SR_CTAID.X ;  /* 0x00000000000c7919 */ /* 0x008e220000002500 */
[----:B-12-4-:R-:W1:Y:S01]  /*40c0*/  LDC.64 R10, c[0x0][0x628] ;  /* 0x00018a00ff0a7b82 */ /* 0x016e620000000a00 */
[----:B------:R-:W-:Y:S01]  /*40d0*/  ULDC UR4, c[0x0][0x150] ;  /* 0x0000540000047ab9 */ /* 0x000fe20000000800 */
[----:B------:R-:W-:Y:S01]  /*40e0*/  IMAD.MOV.U32 R8, RZ, RZ, R16 ;  /* 0x000000ffff087224 */ /* 0x000fe200078e0010 */
[----:B-----5:R-:W2:Y:S01]  /*40f0*/  S2R R24, SR_CTAID.Y ;  /* 0x0000000000187919 */ /* 0x020ea20000002600 */
[----:B------:R-:W-:-:S04]  /*4100*/  IMAD.MOV.U32 R9, RZ, RZ, R17 ;  /* 0x000000ffff097224 */ /* 0x000fc800078e0011 */
[----:B------:R-:W3:Y:S08]  /*4110*/  LDC R21, c[0x0][0x144] ;  /* 0x00005100ff157b82 */ /* 0x000ef00000000800 */
[----:B------:R-:W4:Y:S08]  /*4120*/  LDC R0, c[0x0][0x630] ;  /* 0x00018c00ff007b82 */ /* 0x000f300000000800 */
[----:B------:R-:W2:Y:S01]  /*4130*/  LDC.64 R14, c[0x0][0x620] ;  /* 0x00018800ff0e7b82 */ /* 0x000ea20000000a00 */
[----:B-1----:R-:W-:-:S04]  /*4140*/  ISETP.NE.U32.AND P0, PT, R10, RZ, PT ;  /* 0x000000ff0a00720c */ /* 0x002fc80003f05070 */
[----:B------:R-:W-:Y:S02]  /*4150*/  ISETP.NE.AND.EX P0, PT, R11, RZ, PT, P0 ;  /* 0x000000ff0b00720c */ /* 0x000fe40003f05300 */
[----:B0-----:R-:W-:-:S05]  /*4160*/  I2FP.F32.U32 R3, R12 ;  /* 0x0000000c00037245 */ /* 0x001fca0000201000 */
[----:B------:R-:W-:-:S04]  /*4170*/  FMUL R3, R3, UR4 ;  /* 0x0000000403037c20 */ /* 0x000fc80008400000 */
[----:B------:R0:W1:Y:S02]  /*4180*/  F2I.U32.TRUNC.NTZ R20, R3 ;  /* 0x0000000300147305 */ /* 0x000064000020f000 */
[----:B---34-:R-:W-:Y:S05]  /*4190*/  @!P0 BRA `(.L_x_92) ;  /* 0x0000000000288947 */ /* 0x018fea0003800000 */
[----:B0-----:R-:W0:Y:S02]  /*41a0*/  LDC R3, c[0x0][0x634] ;  /* 0x00018d00ff037b82 */ /* 0x001e240000000800 */
        /* <DEDUP_REMOVED lines=9> */
.L_x_92:
[----:B------:R-:W3:Y:S01]  /*4240*/  LDC.64 R28, c[0x0][0x640] ;  /* 0x00019000ff1c7b82 */ /* 0x000ee20000000a00 */
[-CC-:B------:R-:W-:Y:S01]  /*4250*/  SHF.R.U64 R57, R8, R0.reuse, R9.reuse ;  /* 0x0000000008397219 */ /* 0x180fe20000001209 */
[----:B-1----:R-:W-:Y:S01]  /*4260*/  IMAD.MOV R20, RZ, RZ, -R20 ;  /* 0x000000ffff147224 */ /* 0x002fe200078e0a14 */
[----:B------:R-:W-:Y:S01]  /*4270*/  SHF.R.U32.HI R0, RZ, R0, R9 ;  /* 0x00000000ff007219 */ /* 0x000fe20000011609 */
[----:B------:R-:W-:Y:S01]  /*4280*/  ULDC UR4, c[0x0][0x154] ;  /* 0x0000550000047ab9 */ /* 0x000fe20000000800 */
[----:B0-----:R-:W-:Y:S01]  /*4290*/  IADD3 R3, P0, RZ, -R57, RZ ;  /* 0x80000039ff037210 */ /* 0x001fe20007f1e0ff */
[----:B------:R-:W-:Y:S02]  /*42a0*/  IMAD R21, R21, R20, R12 ;  /* 0x0000001415157224 */ /* 0x000fe400078e020c */
[----:B------:R-:W0:Y:S01]  /*42b0*/  LDC R6, c[0x0][0x618] ;  /* 0x00018600ff067b82 */ /* 0x000e220000000800 */
[----:B------:R-:W-:Y:S02]  /*42c0*/  IMAD.MOV.U32 R7, RZ, RZ, 0x1 ;  /* 0x00000001ff077424 */ /* 0x000fe400078e00ff */
[----:B------:R-:W-:-:S04]  /*42d0*/  IMAD.X R5, RZ, RZ, ~R0, P0 ;  /* 0x000000ffff057224 */ /* 0x000fc800000e0e00 */
[-C--:B--2---:R-:W-:Y:S01]  /*42e0*/  IMAD R0, R5, R14.reuse, RZ ;  /* 0x0000000e05007224 */ /* 0x084fe200078e02ff */
[----:B------:R-:W1:Y:S01]  /*42f0*/  LDC R8, c[0x0][0x608] ;  /* 0x00018200ff087b82 */ /* 0x000e620000000800 */
[----:B------:R-:W-:-:S04]  /*4300*/  IMAD.WIDE.U32 R4, R3, R14, R16 ;  /* 0x0000000e03047225 */ /* 0x000fc800078e0010 */
[----:B------:R-:W-:Y:S01]  /*4310*/  IMAD R3, R3, R15, R0 ;  /* 0x0000000f03037224 */ /* 0x000fe200078e0200 */
[----:B------:R-:W-:Y:S02]  /*4320*/  I2FP.F32.U32 R0, R24 ;  /* 0x0000001800007245 */ /* 0x000fe40000201000 */
[----:B------:R-:W2:Y:S01]  /*4330*/  LDC R26, c[0x0][0x658] ;  /* 0x00019600ff1a7b82 */ /* 0x000ea20000000800 */
[----:B------:R-:W-:Y:S01]  /*4340*/  IMAD.IADD R3, R5, 0x1, R3 ;  /* 0x0000000105037824 */ /* 0x000fe200078e0203 */
[----:B---3--:R-:W-:Y:S01]  /*4350*/  ISETP.NE.U32.AND P0, PT, R28, RZ, PT ;  /* 0x000000ff1c00720c */ /* 0x008fe20003f05070 */
[----:B------:R-:W-:Y:S01]  /*4360*/  FMUL R0, R0, UR4 ;  /* 0x0000000400007c20 */ /* 0x000fe20008400000 */
[----:B------:R-:W-:Y:S02]  /*4370*/  IMAD.MOV.U32 R5, RZ, RZ, -0x1 ;  /* 0xffffffffff057424 */ /* 0x000fe400078e00ff */
[----:B------:R-:W-:Y:S01]  /*4380*/  ISETP.NE.AND.EX P0, PT, R29, RZ, PT, P0 ;  /* 0x000000ff1d00720c */ /* 0x000fe20003f05300 */
[----:B------:R3:W4:Y:S01]  /*4390*/  F2I.U32.TRUNC.NTZ R13, R0 ;  /* 0x00000000000d7305 */ /* 0x000722000020f000 */
[----:B------:R-:W3:Y:S01]  /*43a0*/  LDC R15, c[0x0][0x148] ;  /* 0x00005200ff0f7b82 */ /* 0x000ee20000000800 */
[----:B0-----:R-:W-:-:S02]  /*43b0*/  SHF.R.U64 R12, R4, R6, R3 ;  /* 0x00000006040c7219 */ /* 0x001fc40000001203 */
[----:B------:R-:W-:-:S05]  /*43c0*/  SHF.R.U32.HI R3, RZ, R6, R3 ;  /* 0x00000006ff037219 */ /* 0x000fca0000011603 */
[----:B------:R-:W0:Y:S01]  /*43d0*/  LDC R20, c[0x0][0x600] ;  /* 0x00018000ff147b82 */ /* 0x000e220000000800 */
[-CC-:B-1----:R-:W-:Y:S02]  /*43e0*/  SHF.R.U64 R10, R12, R8.reuse, R3.reuse ;  /* 0x000000080c0a7219 */ /* 0x182fe40000001203 */
[----:B------:R-:W-:-:S05]  /*43f0*/  SHF.R.U32.HI R3, RZ, R8, R3 ;  /* 0x00000008ff037219 */ /* 0x000fca0000011603 */
[----:B------:R-:W1:Y:S01]  /*4400*/  LDC R27, c[0x0][0x648] ;  /* 0x00019200ff1b7b82 */ /* 0x000e620000000800 */
[-C--:B--2---:R-:W-:Y:S02]  /*4410*/  SHF.L.U32 R4, R5, R26.reuse, RZ ;  /* 0x0000001a05047219 */ /* 0x084fe400000006ff */
[-CC-:B------:R-:W-:Y:S02]  /*4420*/  SHF.R.U64 R14, R10, R26.reuse, R3.reuse ;  /* 0x0000001a0a0e7219 */ /* 0x180fe40000001203 */
[----:B------:R-:W-:Y:S02]  /*4430*/  SHF.R.U32.HI R5, RZ, R26, R3 ;  /* 0x0000001aff057219 */ /* 0x000fe40000011603 */
[----:B------:R-:W-:Y:S01]  /*4440*/  LOP3.LUT R25, RZ, R4, RZ, 0x33, !PT ;  /* 0x00000004ff197212 */ /* 0x000fe200078e33ff */
[----:B------:R-:W2:Y:S01]  /*4450*/  LDC R30, c[0x0][0x638] ;  /* 0x00018e00ff1e7b82 */ /* 0x000ea20000000800 */
[----:B------:R-:W-:Y:S01]  /*4460*/  SHF.L.U32 R26, R7, R26, RZ ;  /* 0x0000001a071a7219 */ /* 0x000fe200000006ff */
[----:B------:R-:W-:-:S06]  /*4470*/  IMAD.MOV.U32 R4, RZ, RZ, R14 ;  /* 0x000000ffff047224 */ /* 0x000fcc00078e000e */
[----:B------:R-:W0:Y:S01]  /*4480*/  LDC R31, c[0x0][0x610] ;  /* 0x00018400ff1f7b82 */ /* 0x000e220000000800 */
[----:B----4-:R-:W-:Y:S05]  /*4490*/  @!P0 BRA `(.L_x_93) ;  /* 0x0000000000288947 */ /* 0x010fea0003800000 */
[----:B------:R-:W4:Y:S02]  /*44a0*/  LDC R3, c[0x0][0x64c] ;  /* 0x00019300ff037b82 */ /* 0x000f240000000800 */
[----:B----4-:R-:W-:-:S05]  /*44b0*/  IADD3 R3, P0, R14, R3, RZ ;  /* 0x000000030e037210 */ /* 0x010fca0007f1e0ff */
        /* <DEDUP_REMOVED lines=8> */
.L_x_93:
[----:B------:R-:W-:Y:S01]  /*4540*/  ISETP.NE.AND P0, PT, R2, 0x1, PT ;  /* 0x000000010200780c */ /* 0x000fe20003f05270 */
[----:B0-----:R-:W-:Y:S01]  /*4550*/  VIADD R7, R20, 0xffffffff ;  /* 0xffffffff14077836 */ /* 0x001fe20000000000 */
[----:B-1-3--:R-:W-:Y:S01]  /*4560*/  SHF.R.U64 R0, R4, R27, R5 ;  /* 0x0000001b04007219 */ /* 0x00afe20000001205 */
[----:B------:R-:W-:Y:S01]  /*4570*/  IMAD.MOV R13, RZ, RZ, -R13 ;  /* 0x000000ffff0d7224 */ /* 0x000fe200078e0a0d */
[----:B------:R-:W-:Y:S01]  /*4580*/  LOP3.LUT R5, R10, R25, RZ, 0xc0, !PT ;  /* 0x000000190a057212 */ /* 0x000fe200078ec0ff */
[----:B------:R-:W-:Y:S01]  /*4590*/  IMAD.MOV.U32 R4, RZ, RZ, 0x1 ;  /* 0x00000001ff047424 */ /* 0x000fe200078e00ff */
[----:B------:R-:W-:Y:S01]  /*45a0*/  LOP3.LUT R12, R12, R7, RZ, 0xc0, !PT ;  /* 0x000000070c0c7212 */ /* 0x000fe200078ec0ff */
[----:B------:R-:W-:Y:S02]  /*45b0*/  IMAD.MOV R3, RZ, RZ, -R0 ;  /* 0x000000ffff037224 */ /* 0x000fe400078e0a00 */
[----:B------:R-:W-:Y:S02]  /*45c0*/  IMAD R0, R26, R0, R5 ;  /* 0x000000001a007224 */ /* 0x000fe400078e0205 */
[----:B--2---:R-:W-:-:S02]  /*45d0*/  IMAD R3, R3, R30, R14 ;  /* 0x0000001e03037224 */ /* 0x004fc400078e020e */
[----:B------:R-:W-:Y:S02]  /*45e0*/  @P0 IMAD R21, R15, R13, R24 ;  /* 0x0000000d0f150224 */ /* 0x000fe400078e0218 */
[----:B------:R-:W-:Y:S01]  /*45f0*/  IMAD R5, R3, R20, R12 ;  /* 0x0000001403057224 */ /* 0x000fe200078e020c */
[----:B------:R-:W-:Y:S01]  /*4600*/  PRMT R3, R4, 0x7610, R3 ;  /* 0x0000761004037816 */ /* 0x000fe20000000003 */
[----:B------:R-:W-:-:S05]  /*4610*/  IMAD R0, R0, R31, R21 ;  /* 0x0000001f00007224 */ /* 0x000fca00078e0215 */
[----:B------:R-:W-:Y:S02]  /*4620*/  SEL R59, R5, R0, !P0 ;  /* 0x00000000053b7207 */ /* 0x000fe40004000000 */
[----:B------:R-:W-:-:S07]  /*4630*/  SEL R0, R0, R5, !P0 ;  /* 0x0000000500007207 */ /* 0x000fce0004000000 */
.L_x_91:
[----:B------:R-:W-:Y:S01]  /*4640*/  LOP3.LUT P0, RZ, R3, 0xff, RZ, 0xc0, !PT ;  /* 0x000000ff03ff7812 */ /* 0x000fe2000780c0ff */
[----:B------:R-:W-:-:S12]  /*4650*/  IMAD.MOV.U32 R58, RZ, RZ, R0 ;  /* 0x000000ffff3a7224 */ /* 0x000fd800078e0000 */
[----:B------:R-:W-:Y:S05]  /*4660*/  @P0 BRA `(.L_x_94) ;  /* 0xffffffc800400947 */ /* 0x000fea000383ffff */
[----:B------:R-:W-:Y:S05]  /*4670*/  EXIT ;  /* 0x000000000000794d */ /* 0x000fea0003800000 */
.L_x_3:
[----:B0-----:R-:W-:Y:S01]  /*4680*/  ULDC.64 UR4, c[0x0][0x650] ;  /* 0x0001940000047ab9 */ /* 0x001fe20000000a00 */
        /* <DEDUP_REMOVED lines=25> */
.L_x_96:
[--C-:B------:R-:W-:Y:S01]  /*4820*/  SHF.R.U64 R12, R10, R14, R11.reuse ;  /* 0x0000000e0a0c7219 */ /* 0x100fe2000000120b */
[----:B------:R-:W0:Y:S01]  /*4830*/  LDC R22, c[0x0][0x618] ;  /* 0x00018600ff167b82 */ /* 0x000e220000000800 */
[----:B------:R-:W-:Y:S01]  /*4840*/  I2FP.F32.U32 R6, R4 ;  /* 0x0000000400067245 */ /* 0x000fe20000201000 */
[----:B------:R-:W-:Y:S01]  /*4850*/  ULDC UR4, c[0x0][0x150] ;  /* 0x0000540000047ab9 */ /* 0x000fe20000000800 */
[----:B------:R-:W-:Y:S02]  /*4860*/  SHF.R.U32.HI R5, RZ, R14, R11 ;  /* 0x0000000eff057219 */ /* 0x000fe4000001160b */
[----:B------:R-:W-:Y:S01]  /*4870*/  IADD3 R9, P0, RZ, -R12, RZ ;  /* 0x8000000cff097210 */ /* 0x000fe20007f1e0ff */
[----:B------:R-:W-:Y:S01]  /*4880*/  FMUL R11, R6, UR4 ;  /* 0x00000004060b7c20 */ /* 0x000fe20008400000 */
[----:B------:R-:W-:Y:S01]  /*4890*/  ULDC UR4, c[0x0][0x154] ;  /* 0x0000550000047ab9 */ /* 0x000fe20000000800 */
[----:B------:R-:W1:Y:S02]  /*48a0*/  LDC.64 R24, c[0x0][0x640] ;  /* 0x00019000ff187b82 */ /* 0x000e640000000a00 */
[----:B------:R-:W-:-:S02]  /*48b0*/  IMAD.X R5, RZ, RZ, ~R5, P0 ;  /* 0x000000ffff057224 */ /* 0x000fc400000e0e05 */
[----:B------:R-:W2:Y:S01]  /*48c0*/  F2I.U32.TRUNC.NTZ R11, R11 ;  /* 0x0000000b000b7305 */ /* 0x000ea2000020f000 */
[----:B------:R-:W-:-:S03]  /*48d0*/  IMAD.WIDE.U32 R6, R9, R20, R16 ;  /* 0x0000001409067225 */ /* 0x000fc600078e0010 */
[----:B------:R-:W3:Y:S01]  /*48e0*/  LDC R13, c[0x0][0x144] ;  /* 0x00005100ff0d7b82 */ /* 0x000ee20000000800 */
[----:B------:R-:W-:-:S04]  /*48f0*/  IMAD R8, R5, R20, RZ ;  /* 0x0000001405087224 */ /* 0x000fc800078e02ff */
[----:B------:R-:W-:Y:S02]  /*4900*/  IMAD R5, R9, R21, R8 ;  /* 0x0000001509057224 */ /* 0x000fe400078e0208 */
[----:B------:R-:W-:Y:S01]  /*4910*/  IMAD.MOV.U32 R8, RZ, RZ, -0x1 ;  /* 0xffffffffff087424 */ /* 0x000fe200078e00ff */
[----:B------:R-:W4:Y:S01]  /*4920*/  LDC R14, c[0x0][0x608] ;  /* 0x00018200ff0e7b82 */ /* 0x000f220000000800 */
[----:B------:R-:W-:Y:S01]  /*4930*/  IMAD.IADD R5, R7, 0x1, R5 ;  /* 0x0000000107057824 */ /* 0x000fe200078e0205 */
[----:B------:R-:W-:-:S04]  /*4940*/  I2FP.F32.U32 R7, R3 ;  /* 0x0000000300077245 */ /* 0x000fc80000201000 */
[-C--:B0-----:R-:W-:Y:S01]  /*4950*/  SHF.R.U64 R10, R6, R22.reuse, R5 ;  /* 0x00000016060a7219 */ /* 0x081fe20000001205 */
[----:B--2---:R-:W-:Y:S01]  /*4960*/  IMAD.MOV R6, RZ, RZ, -R11 ;  /* 0x000000ffff067224 */ /* 0x004fe200078e0a0b */
[----:B------:R-:W0:Y:S01]  /*4970*/  LDC R9, c[0x0][0x658] ;  /* 0x00019600ff097b82 */ /* 0x000e220000000800 */
[----:B-1----:R-:W-:Y:S01]  /*4980*/  ISETP.NE.U32.AND P0, PT, R24, RZ, PT ;  /* 0x000000ff1800720c */ /* 0x002fe20003f05070 */
[----:B------:R-:W-:Y:S01]  /*4990*/  FMUL R7, R7, UR4 ;  /* 0x0000000407077c20 */ /* 0x000fe20008400000 */
[----:B------:R-:W-:Y:S02]  /*49a0*/  SHF.R.U32.HI R5, RZ, R22, R5 ;  /* 0x00000016ff057219 */ /* 0x000fe40000011605 */
[----:B------:R-:W-:-:S03]  /*49b0*/  ISETP.NE.AND.EX P0, PT, R25, RZ, PT, P0 ;  /* 0x000000ff1900720c */ /* 0x000fc60003f05300 */
[----:B------:R-:W1:Y:S01]  /*49c0*/  LDC R20, c[0x0][0x148] ;  /* 0x00005200ff147b82 */ /* 0x000e620000000800 */
[----:B---3--:R-:W-:Y:S02]  /*49d0*/  IMAD R23, R13, R6, R4 ;  /* 0x000000060d177224 */ /* 0x008fe400078e0204 */
[----:B------:R-:W-:-:S05]  /*49e0*/  IMAD.MOV.U32 R6, RZ, RZ, 0x1 ;  /* 0x00000001ff067424 */ /* 0x000fca00078e00ff */
[----:B------:R-:W2:Y:S01]  /*49f0*/  LDC R21, c[0x0][0x600] ;  /* 0x00018000ff157b82 */ /* 0x000ea20000000800 */
[-CC-:B----4-:R-:W-:Y:S02]  /*4a00*/  SHF.R.U64 R13, R10, R14.reuse, R5.reuse ;  /* 0x0000000e0a0d7219 */ /* 0x190fe40000001205 */
[----:B------:R-:W-:Y:S02]  /*4a10*/  SHF.R.U32.HI R4, RZ, R14, R5 ;  /* 0x0000000eff047219 */ /* 0x000fe40000011605 */
[----:B------:R3:W4:Y:S03]  /*4a20*/  F2I.U32.TRUNC.NTZ R14, R7 ;  /* 0x00000007000e7305 */ /* 0x000726000020f000 */
[----:B------:R-:W1:Y:S01]  /*4a30*/  LDC R26, c[0x0][0x648] ;  /* 0x00019200ff1a7b82 */ /* 0x000e620000000800 */
[-C--:B0-----:R-:W-:Y:S02]  /*4a40*/  SHF.R.U64 R15, R13, R9.reuse, R4 ;  /* 0x000000090d0f7219 */ /* 0x081fe40000001204 */
[----:B------:R-:W-:-:S02]  /*4a50*/  SHF.L.U32 R8, R8, R9, RZ ;  /* 0x0000000908087219 */ /* 0x000fc400000006ff */
[-C--:B------:R-:W-:Y:S01]  /*4a60*/  SHF.R.U32.HI R5, RZ, R9.reuse, R4 ;  /* 0x00000009ff057219 */ /* 0x080fe20000011604 */
[----:B------:R-:W-:Y:S01]  /*4a70*/  IMAD.MOV.U32 R4, RZ, RZ, R15 ;  /* 0x000000ffff047224 */ /* 0x000fe200078e000f */
[----:B------:R-:W-:Y:S01]  /*4a80*/  SHF.L.U32 R22, R6, R9, RZ ;  /* 0x0000000906167219 */ /* 0x000fe200000006ff */
[----:B------:R-:W0:Y:S01]  /*4a90*/  LDC R27, c[0x0][0x638] ;  /* 0x00018e00ff1b7b82 */ /* 0x000e220000000800 */
[----:B------:R-:W-:-:S07]  /*4aa0*/  LOP3.LUT R28, RZ, R8, RZ, 0x33, !PT ;  /* 0x00000008ff1c7212 */ /* 0x000fce00078e33ff */
        /* <DEDUP_REMOVED lines=12> */
.L_x_97:
[----:B------:R-:W-:Y:S01]  /*4b70*/  ISETP.NE.AND P0, PT, R2, 0x1, PT ;  /* 0x000000010200780c */ /* 0x000fe20003f05270 */
[----:B--2---:R-:W-:Y:S01]  /*4b80*/  VIADD R7, R21, 0xffffffff ;  /* 0xffffffff15077836 */ /* 0x004fe20000000000 */
[----:B-1----:R-:W-:Y:S01]  /*4b90*/  SHF.R.U64 R5, R4, R26, R5 ;  /* 0x0000001a04057219 */ /* 0x002fe20000001205 */
[----:B------:R-:W-:Y:S01]  /*4ba0*/  IMAD.MOV R14, RZ, RZ, -R14 ;  /* 0x000000ffff0e7224 */ /* 0x000fe200078e0a0e */
[----:B------:R-:W-:Y:S01]  /*4bb0*/  LOP3.LUT R4, R13, R28, RZ, 0xc0, !PT ;  /* 0x0000001c0d047212 */ /* 0x000fe200078ec0ff */
[----:B------:R-:W-:Y:S01]  /*4bc0*/  IMAD.MOV.U32 R8, RZ, RZ, R12 ;  /* 0x000000ffff087224 */ /* 0x000fe200078e000c */
[----:B------:R-:W-:Y:S01]  /*4bd0*/  LOP3.LUT R10, R10, R7, RZ, 0xc0, !PT ;  /* 0x000000070a0a7212 */ /* 0x000fe200078ec0ff */
[----:B------:R-:W-:Y:S02]  /*4be0*/  IMAD.MOV R6, RZ, RZ, -R5 ;  /* 0x000000ffff067224 */ /* 0x000fe400078e0a05 */
[----:B------:R-:W-:-:S04]  /*4bf0*/  IMAD R4, R22, R5, R4 ;  /* 0x0000000516047224 */ /* 0x000fc800078e0204 */
[----:B------:R-:W-:Y:S02]  /*4c00*/  @P0 IMAD R23, R20, R14, R3 ;  /* 0x0000000e14170224 */ /* 0x000fe400078e0203 */
[----:B0-----:R-:W-:Y:S02]  /*4c10*/  IMAD R3, R6, R27, R15 ;  /* 0x0000001b06037224 */ /* 0x001fe400078e020f */
[----:B------:R-:W-:Y:S02]  /*4c20*/  IMAD R7, R4, R29, R23 ;  /* 0x0000001d04077224 */ /* 0x000fe400078e0217 */
[----:B------:R-:W-:Y:S02]  /*4c30*/  IMAD R4, R3, R21, R10 ;  /* 0x0000001503047224 */ /* 0x000fe400078e020a */
[----:B------:R-:W-:-:S03]  /*4c40*/  IMAD.MOV.U32 R6, RZ, RZ, 0x1 ;  /* 0x00000001ff067424 */ /* 0x000fc600078e00ff */
[----:B------:R-:W-:Y:S02]  /*4c50*/  SEL R9, R4, R7, !P0 ;  /* 0x0000000704097207 */ /* 0x000fe40004000000 */
[----:B------:R-:W-:-:S07]  /*4c60*/  SEL R7, R7, R4, !P0 ;  /* 0x0000000407077207 */ /* 0x000fce0004000000 */
.L_x_95:
[----:B------:R-:W-:-:S08]  /*4c70*/  NOP ;  /* 0x0000000000007918 */ /* 0x000fd00000000000 */
[----:B------:R-:W0:-:S00]  /*4c80*/  USETMAXREG.DEALLOC.CTAPOOL 0x28 ;  /* 0x00000028000079c8 */ /* 0x000e0000080e0500 */
[----:B0-----:R-:W-:-:S13]  /*4c90*/  ISETP.NE.AND P0, PT, R0, RZ, PT ;  /* 0x000000ff0000720c */ /* 0x001fda0003f05270 */
[----:B------:R-:W-:Y:S05]  /*4ca0*/  @P0 EXIT ;  /* 0x000000000000094d */ /* 0x000fea0003800000 */
[----:B------:R-:W-:Y:S01]  /*4cb0*/  LOP3.LUT P0, RZ, R6, 0xff, RZ, 0xc0, !PT ;  /* 0x000000ff06ff7812 */ /* 0x000fe2000780c0ff */
[----:B------:R-:W-:Y:S02]  /*4cc0*/  IMAD.MOV.U32 R0, RZ, RZ, 0x1 ;  /* 0x00000001ff007424 */ /* 0x000fe400078e00ff */
[----:B------:R-:W-:-:S10]  /*4cd0*/  IMAD.MOV.U32 R12, RZ, RZ, RZ ;  /* 0x000000ffff0c7224 */ /* 0x000fd400078e00ff */
[----:B------:R-:W-:Y:S05]  /*4ce0*/  @!P0 BRA `(.L_x_98) ;  /* 0x0000000c00308947 */ /* 0x000fea0003800000 */
[----:B------:R-:W0:Y:S01]  /*4cf0*/  LDC R0, c[0x0][0x28c] ;  /* 0x0000a300ff007b82 */ /* 0x000e220000000800 */
[----:B------:R-:W-:Y:S01]  /*4d00*/  ULDC UR5, c[0x0][0x600] ;  /* 0x0001800000057ab9 */ /* 0x000fe20000000800 */
[----:B------:R-:W-:Y:S01]  /*4d10*/  ULDC UR4, c[0x0][0xc] ;  /* 0x0000030000047ab9 */ /* 0x000fe20000000800 */
[----:B------:R-:W-:Y:S01]  /*4d20*/  UIADD3 UR16, UR5, -0x1, URZ ;  /* 0xffffffff05107890 */ /* 0x000fe2000fffe03f */
[C---:B------:R-:W-:Y:S01]  /*4d30*/  LOP3.LUT P2, RZ, R18.reuse, 0x7f, RZ, 0xc0, !PT ;  /* 0x0000007f12ff7812 */ /* 0x040fe2000784c0ff */
[----:B------:R-:W-:Y:S01]  /*4d40*/  ULDC UR6, c[0x0][0x658] ;  /* 0x0001960000067ab9 */ /* 0x000fe20000000800 */
[----:B------:R-:W-:Y:S01]  /*4d50*/  ULDC UR5, c[0x0][0x10] ;  /* 0x0000040000057ab9 */ /* 0x000fe20000000800 */
[----:B------:R-:W-:Y:S01]  /*4d60*/  UMOV UR7, 0xffffffff ;  /* 0xffffffff00077882 */ /* 0x000fe20000000000 */
[----:B------:R-:W-:Y:S01]  /*4d70*/  UMOV UR8, 0x1 ;  /* 0x0000000100087882 */ /* 0x000fe20000000000 */
[----:B------:R-:W-:Y:S01]  /*4d80*/  UIMAD.WIDE.U32 UR4, UR4, UR5, URZ ;  /* 0x00000005040472a5 */ /* 0x000fe2000f8e003f */
[----:B------:R-:W-:Y:S01]  /*4d90*/  LOP3.LUT P0, RZ, R18, 0x1f, RZ, 0xc0, !PT ;  /* 0x0000001f12ff7812 */ /* 0x000fe2000780c0ff */
[----:B------:R-:W-:Y:S01]  /*4da0*/  USHF.L.U32 UR7, UR7, UR6, URZ ;  /* 0x0000000607077299 */ /* 0x000fe2000800063f */
[----:B------:R-:W-:Y:S01]  /*4db0*/  BSSY B0, `(.L_x_98) ;  /* 0x00000bf000007945 */ /* 0x000fe20003800000 */
[----:B------:R-:W-:Y:S01]  /*4dc0*/  USHF.L.U32 UR18, UR8, UR6, URZ ;  /* 0x0000000608127299 */ /* 0x000fe2000800063f */
[----:B------:R-:W-:Y:S01]  /*4dd0*/  IMAD.MOV.U32 R13, RZ, RZ, 0x1 ;  /* 0x00000001ff0d7424 */ /* 0x000fe200078e00ff */
[----:B------:R-:W-:Y:S01]  /*4de0*/  LOP3.LUT R11, R19, 0x2, RZ, 0xfc, !PT ;  /* 0x00000002130b7812 */ /* 0x000fe200078efcff */
[----:B------:R-:W-:Y:S01]  /*4df0*/  ULDC UR6, c[0x0][0x14] ;  /* 0x0000050000067ab9 */ /* 0x000fe20000000800 */
[----:B------:R-:W-:Y:S01]  /*4e00*/  PLOP3.LUT P0, PT, P0, P2, PT, 0x8a, 0x0 ;  /* 0x000000000000781c */ /* 0x000fe20000705172 */
[----:B------:R-:W-:Y:S01]  /*4e10*/  UIMAD.WIDE.U32 UR20, UR4, UR6, URZ ;  /* 0x00000006041472a5 */ /* 0x000fe2000f8e003f */
[----:B------:R-:W-:Y:S01]  /*4e20*/  IMAD.MOV.U32 R12, RZ, RZ, RZ ;  /* 0x000000ffff0c7224 */ /* 0x000fe200078e00ff */
[----:B------:R-:W-:-:S02]  /*4e30*/  UIMAD UR13, UR5, UR6, URZ ;  /* 0x00000006050d72a4 */ /* 0x000fc4000f8e023f */
[----:B------:R-:W-:Y:S01]  /*4e40*/  ULOP3.LUT UR17, URZ, UR7, URZ, 0x33, !UPT ;  /* 0x000000073f117292 */ /* 0x000fe2000f8e333f */
[----:B0-----:R-:W-:Y:S01]  /*4e50*/  VIADD R0, R0, 0x3f ;  /* 0x0000003f00007836 */ /* 0x001fe20000000000 */
[----:B------:R-:W-:Y:S01]  /*4e60*/  UIADD3 UR13, UR21, UR13, URZ ;  /* 0x0000000d150d7290 */ /* 0x000fe2000fffe03f */
[----:B------:R-:W-:-:S03]  /*4e70*/  ULDC.64 UR22, c[0x0][0x198] ;  /* 0x0000660000167ab9 */ /* 0x000fc60000000a00 */
[----:B------:R-:W-:-:S04]  /*4e80*/  SHF.R.S32.HI R3, RZ, 0x1f, R0 ;  /* 0x0000001fff037819 */ /* 0x000fc80000011400 */
[----:B------:R-:W-:Y:S01]  /*4e90*/  LEA.HI R3, R3, R0, RZ, 0x6 ;  /* 0x0000000003037211 */ /* 0x000fe200078f30ff */
[----:B------:R-:W-:-:S03]  /*4ea0*/  IMAD.MOV.U32 R0, RZ, RZ, 0x1 ;  /* 0x00000001ff007424 */ /* 0x000fc600078e00ff */
[----:B------:R-:W-:-:S05]  /*4eb0*/  SHF.R.S32.HI R3, RZ, 0x6, R3 ;  /* 0x00000006ff037819 */ /* 0x000fca0000011403 */
[----:B------:R-:W-:-:S07]  /*4ec0*/  VIADD R10, R3, 0x1 ;  /* 0x00000001030a7836 */ /* 0x000fce0000000000 */
.L_x_110:
[----:B------:R-:W-:-:S03]  /*4ed0*/  UMOV UR4, 0xffffffff ;  /* 0xffffffff00047882 */ /* 0x000fc60000000000 */
[----:B------:R-:W-:Y:S05]  /*4ee0*/  BRA.DIV UR4, `(.L_x_99) ;  /* 0x0000000e04e47947 */ /* 0x000fea000b800000 */
[----:B------:R-:W-:-:S13]  /*4ef0*/  ELECT P6, URZ, PT ;  /* 0x00000000003f782f */ /* 0x000fda00038c0000 */
.L_x_123:
[----:B------:R-:W0:Y:S01]  /*4f00*/  LDC R4, c[0x0][0x28c] ;  /* 0x0000a300ff047b82 */ /* 0x000e220000000800 */
[----:B------:R-:W-:Y:S01]  /*4f10*/  BSSY B1, `(.L_x_100) ;  /* 0x0000037000017945 */ /* 0x000fe20003800000 */
[----:B0-----:R-:W-:-:S13]  /*4f20*/  ISETP.LT.OR P6, PT, R4, 0x1, !P6 ;  /* 0x000000010400780c */ /* 0x001fda00077c1670 */
[----:B------:R-:W-:Y:S05]  /*4f30*/  @P6 BRA `(.L_x_101) ;  /* 0x0000000000d06947 */ /* 0x000fea0003800000 */
[----:B------:R-:W-:Y:S02]  /*4f40*/  IMAD.SHL.U32 R15, R9, 0x40, RZ ;  /* 0x00000040090f7824 */ /* 0x000fe400078e00ff */
[----:B------:R-:W-:Y:S02]  /*4f50*/  IMAD.SHL.U32 R18, R7, 0x80, RZ ;  /* 0x0000008007127824 */ /* 0x000fe400078e00ff */
[----:B------:R-:W-:Y:S02]  /*4f60*/  IMAD.MOV.U32 R20, RZ, RZ, RZ ;  /* 0x000000ffff147224 */ /* 0x000fe400078e00ff */
[----:B------:R-:W-:Y:S02]  /*4f70*/  IMAD.MOV.U32 R4, RZ, RZ, R10 ;  /* 0x000000ffff047224 */ /* 0x000fe400078e000a */
[----:B------:R-:W-:Y:S02]  /*4f80*/  IMAD.MOV.U32 R5, RZ, RZ, R0 ;  /* 0x000000ffff057224 */ /* 0x000fe400078e0000 */
[----:B------:R-:W-:-:S07]  /*4f90*/  IMAD.MOV.U32 R6, RZ, RZ, R12 ;  /* 0x000000ffff067224 */ /* 0x000fce00078e000c */
.L_x_105:
[----:B------:R-:W0:Y:S01]  /*4fa0*/  S2R R14, SR_CgaCtaId ;  /* 0x00000000000e7919 */ /* 0x000e220000008800 */
[----:B------:R-:W-:Y:S01]  /*4fb0*/  MOV R7, 0x400 ;  /* 0x0000040000077802 */ /* 0x000fe20000000f00 */
[----:B------:R-:W1:Y:S03]  /*4fc0*/  @!P2 LDC R9, c[0x0][0x500] ;  /* 0x00014000ff09ab82 */ /* 0x000e660000000800 */
[----:B0-----:R-:W-:Y:S02]  /*4fd0*/  LEA R21, R14, R7, 0x18 ;  /* 0x000000070e157211 */ /* 0x001fe400078ec0ff */
[----:B------:R-:W-:-:S03]  /*4fe0*/  SHF.L.U32 R7, R5, 0x1f, RZ ;  /* 0x0000001f05077819 */ /* 0x000fc600000006ff */
[----:B------:R-:W-:-:S04]  /*4ff0*/  IMAD R14, R6, 0x8, R21 ;  /* 0x00000008060e7824 */ /* 0x000fc800078e0215 */
[----:B------:R-:W0:Y:S02]  /*5000*/  SYNCS.PHASECHK.TRANS64.TRYWAIT P1, [R14+URZ+0x30], R7 ;  /* 0x000030070e0075a7 */ /* 0x000e24000802017f */
[----:B01----:R-:W-:Y:S05]  /*5010*/  @!P1 BRA `(.L_x_102) ;  /* 0x0000000c00b89947 */ /* 0x003fea0003800000 */
.L_x_124:
[----:B0-----:R-:W-:Y:S01]  /*5020*/  PRMT R7, R11, 0x9910, RZ ;  /* 0x000099100b077816 */ /* 0x001fe200000000ff */
[----:B------:R0:W-:Y:S03]  /*5030*/  @!P2 SYNCS.ARRIVE.TRANS64 RZ, [R14+URZ], R9 ;  /* 0x000000090effa9a7 */ /* 0x0001e6000800003f */
[----:B------:R-:W-:-:S13]  /*5040*/  ISETP.NE.AND P1, PT, R7, 0x2, PT ;  /* 0x000000020700780c */ /* 0x000fda0003f25270 */
[----:B0-----:R-:W-:Y:S05]  /*5050*/  @P1 BRA `(.L_x_103) ;  /* 0x0000000000041947 */ /* 0x001fea0003800000 */
[----:B------:R-:W-:Y:S01]  /*5060*/  BPT.TRAP 0x1 ;  /* 0x000000040000795c */ /* 0x000fe20000300000 */
.L_x_103:
[----:B------:R-:W-:Y:S05]  /*5070*/  @P0 BRA `(.L_x_104) ;  /* 0x0000000000040947 */ /* 0x000fea0003800000 */
[----:B------:R-:W-:Y:S01]  /*5080*/  BPT.TRAP 0x1 ;  /* 0x000000040000795c */ /* 0x000fe20000300000 */
.L_x_104:
[--C-:B------:R-:W-:Y:S01]  /*5090*/  IMAD R7, R6, 0x4000, R21.reuse ;  /* 0x0000400006077824 */ /* 0x100fe200078e0215 */
[----:B------:R-:W-:Y:S01]  /*50a0*/  R2UR UR9, R14 ;  /* 0x000000000e0972ca */ /* 0x000fe200000e0000 */
[----:B------:R-:W-:Y:S01]  /*50b0*/  IMAD R21, R6, 0x2000, R21 ;  /* 0x0000200006157824 */ /* 0x000fe200078e0215 */
[----:B------:R-:W-:Y:S01]  /*50c0*/  UIADD3 UR4, UP0, UR22, 0xf0, URZ ;  /* 0x000000f016047890 */ /* 0x000fe2000ff1e03f */
[----:B------:R-:W-:Y:S01]  /*50d0*/  VIADD R4, R4, 0xffffffff ;  /* 0xffffffff04047836 */ /* 0x000fe20000000000 */
[----:B------:R-:W-:Y:S01]  /*50e0*/  R2UR UR5, R7 ;  /* 0x00000000070572ca */ /* 0x000fe200000e0000 */
[----:B------:R-:W-:Y:S01]  /*50f0*/  UIADD3 UR24, UP1, UR22, 0x1f0, URZ ;  /* 0x000001f016187890 */ /* 0x000fe2000ff3e03f */
[----:B------:R-:W-:Y:S01]  /*5100*/  R2UR UR8, R21 ;  /* 0x00000000150872ca */ /* 0x000fe200000e0000 */
[----:B------:R-:W-:Y:S01]  /*5110*/  VIADD R6, R6, 0x1 ;  /* 0x0000000106067836 */ /* 0x000fe20000000000 */
[----:B------:R-:W-:Y:S01]  /*5120*/  R2UR UR11, R18 ;  /* 0x00000000120b72ca */ /* 0x000fe200000e0000 */
[----:B------:R-:W-:Y:S01]  /*5130*/  UIADD3.X UR25, URZ, UR23, URZ, UP1, !UPT ;  /* 0x000000173f197290 */ /* 0x000fe20008ffe43f */
[----:B------:R-:W-:Y:S01]  /*5140*/  R2UR UR10, R20 ;  /* 0x00000000140a72ca */ /* 0x000fe200000e0000 */
[----:B------:R-:W-:Y:S01]  /*5150*/  UMOV UR6, 0x0 ;  /* 0x0000000000067882 */ /* 0x000fe20000000000 */
[----:B------:R-:W-:Y:S01]  /*5160*/  R2UR UR12, R8 ;  /* 0x00000000080c72ca */ /* 0x000fe200000e0000 */
[----:B------:R-:W-:Y:S01]  /*5170*/  UMOV UR7, 0x10000000 ;  /* 0x1000000000077882 */ /* 0x000fe20000000000 */
[----:B------:R-:W-:Y:S01]  /*5180*/  R2UR UR19, R15 ;  /* 0x000000000f1372ca */ /* 0x000fe200000e0000 */
[----:B------:R-:W-:Y:S01]  /*5190*/  VIADD R20, R20, 0x40 ;  /* 0x0000004014147836 */ /* 0x000fe20000000000 */
[----:B------:R-:W-:Y:S01]  /*51a0*/  ISETP.GT.AND P3, PT, R4, 0x1, PT ;  /* 0x000000010400780c */ /* 0x000fe20003f64270 */
[----:B------:R-:W-:Y:S01]  /*51b0*/  UIADD3 UR14, UR5, 0x180, URZ ;  /* 0x00000180050e7890 */ /* 0x000fe2000fffe03f */
[----:B------:R-:W-:Y:S01]  /*51c0*/  ISETP.NE.AND P1, PT, R6, 0x6, PT ;  /* 0x000000060600780c */ /* 0x000fe20003f25270 */
[----:B------:R-:W-:-:S02]  /*51d0*/  UIADD3.X UR5, URZ, UR23, URZ, UP0, !UPT ;  /* 0x000000173f057290 */ /* 0x000fc400087fe43f */
[----:B------:R-:W-:Y:S01]  /*51e0*/  UIADD3 UR15, UR8, 0x18180, URZ ;  /* 0x00018180080f7890 */ /* 0x000fe2000fffe03f */
[----:B------:R-:W-:Y:S02]  /*51f0*/  SEL R14, RZ, 0x1, P1 ;  /* 0x00000001ff0e7807 */ /* 0x000fe40000800000 */
[----:B------:R-:W-:Y:S01]  /*5200*/  UMOV UR8, UR14 ;  /* 0x0000000e00087c82 */ /* 0x000fe20008000000 */
[----:B------:R-:W-:Y:S02]  /*5210*/  SEL R6, R6, RZ, P1 ;  /* 0x000000ff06067207 */ /* 0x000fe40000800000 */
[----:B------:R-:W-:Y:S01]  /*5220*/  LOP3.LUT R5, R5, R14, RZ, 0x3c, !PT ;  /* 0x0000000e05057212 */ /* 0x000fe200078e3cff */
[----:B------:R0:W-:Y:S02]  /*5230*/  UTMALDG.3D [UR8], [UR4], desc[UR6] ;  /* 0x00000608040075b4 */ /* 0x0001e40008011000 */
[----:B0-----:R-:W-:Y:S01]  /*5240*/  UMOV UR8, UR15 ;  /* 0x0000000f00087c82 */ /* 0x001fe20008000000 */
[----:B------:R-:W-:-:S02]  /*5250*/  UMOV UR11, UR19 ;  /* 0x00000013000b7c82 */ /* 0x000fc40008000000 */
[----:B------:R0:W-:Y:S02]  /*5260*/  UTMALDG.3D [UR8], [UR24], desc[UR6] ;  /* 0x00000608180075b4 */ /* 0x0001e40008011000 */
[----:B0-----:R-:W-:Y:S05]  /*5270*/  @P3 BRA `(.L_x_105) ;  /* 0xfffffffc00483947 */ /* 0x001fea000383ffff */
.L_x_101:
[----:B------:R-:W-:Y:S05]  /*5280*/  BSYNC B1 ;  /* 0x0000000000017941 */ /* 0x000fea0003800000 */
.L_x_100:
[----:B------:R-:W-:Y:S01]  /*5290*/  LOP3.LUT P3, RZ, R13, 0xff, RZ, 0xc0, !PT ;  /* 0x000000ff0dff7812 */ /* 0x000fe2000786c0ff */
[----:B------:R-:W-:Y:S01]  /*52a0*/  IMAD.IADD R12, R3, 0x1, R12 ;  /* 0x00000001030c7824 */ /* 0x000fe200078e020c */
[----:B------:R-:W-:Y:S01]  /*52b0*/  IADD3 R16, P4, R16, UR20, RZ ;  /* 0x0000001410107c10 */ /* 0x000fe2000ff9e0ff */
[----:B------:R-:W-:Y:S01]  /*52c0*/  ULDC.64 UR4, c[0x0][0x650] ;  /* 0x0001940000047ab9 */ /* 0x000fe20000000a00 */
[----:B------:R-:W-:Y:S01]  /*52d0*/  BSSY B1, `(.L_x_106) ;  /* 0x000006a000017945 */ /* 0x000fe20003800000 */
[----:B------:R-:W-:Y:S01]  /*52e0*/  IMAD.MOV.U32 R9, RZ, RZ, -0x1 ;  /* 0xffffffffff097424 */ /* 0x000fe200078e00ff */
[----:B------:R-:W-:Y:S01]  /*52f0*/  ISETP.GT.U32.AND P1, PT, R12, 0x5, PT ;  /* 0x000000050c00780c */ /* 0x000fe20003f24070 */
[----:B------:R-:W-:Y:S01]  /*5300*/  IMAD.MOV.U32 R8, RZ, RZ, -0x1 ;  /* 0xffffffffff087424 */ /* 0x000fe200078e00ff */
[----:B------:R-:W-:Y:S02]  /*5310*/  IADD3.X R17, R17, UR13, RZ, P4, !PT ;  /* 0x0000000d11117c10 */ /* 0x000fe4000a7fe4ff */
[----:B------:R-:W-:-:S02]  /*5320*/  ISETP.LT.U32.AND P1, PT, R3, 0x6, P1 ;  /* 0x000000060300780c */ /* 0x000fc40000f21070 */
[----:B------:R-:W-:Y:S01]  /*5330*/  PRMT R13, RZ, 0x7610, R13 ;  /* 0x00007610ff0d7816 */ /* 0x000fe2000000000d */
[----:B------:R-:W0:Y:S01]  /*5340*/  @P3 S2R R5, SR_CgaCtaId ;  /* 0x0000000000053919 */ /* 0x000e220000008800 */
[----:B------:R-:W-:-:S04]  /*5350*/  @P3 MOV R4, 0x400 ;  /* 0x0000040000043802 */ /* 0x000fc80000000f00 */
[----:B0-----:R-:W-:Y:S01]  /*5360*/  @P3 LEA R6, R5, R4, 0x18 ;  /* 0x0000000405063211 */ /* 0x001fe200078ec0ff */
[----:B------:R-:W-:-:S03]  /*5370*/  IMAD.WIDE.U32 R4, R12, -0x55555555, RZ ;  /* 0xaaaaaaab0c047825 */ /* 0x000fc600078e00ff */
[----:B------:R0:W-:Y:S01]  /*5380*/  @P3 SYNCS.ARRIVE.TRANS64.A1T0 RZ, [R6+URZ+0x78], RZ ;  /* 0x000078ff06ff39a7 */ /* 0x0001e2000810003f */
[----:B------:R-:W-:Y:S02]  /*5390*/  ISETP.GE.U32.AND P3, PT, R3, 0x6, PT ;  /* 0x000000060300780c */ /* 0x000fe40003f66070 */
[----:B------:R-:W-:Y:S02]  /*53a0*/  SHF.R.U32.HI R7, RZ, 0x2, R5 ;  /* 0x00000002ff077819 */ /* 0x000fe40000011605 */
[----:B------:R-:W-:Y:S02]  /*53b0*/  SEL R5, RZ, 0x1, !P1 ;  /* 0x00000001ff057807 */ /* 0x000fe40004800000 */
[----:B------:R-:W-:Y:S01]  /*53c0*/  ISETP.GE.U32.AND P1, PT, R16, UR4, PT ;  /* 0x0000000410007c0c */ /* 0x000fe2000bf26070 */
[----:B------:R-:W-:Y:S01]  /*53d0*/  IMAD R12, R7, -0x6, R12 ;  /* 0xfffffffa070c7824 */ /* 0x000fe200078e020c */
[----:B------:R-:W-:Y:S02]  /*53e0*/  LOP3.LUT R0, R0, R5, RZ, 0x3c, !PT ;  /* 0x0000000500007212 */ /* 0x000fe400078e3cff */
[----:B------:R-:W-:-:S02]  /*53f0*/  ISETP.GE.U32.AND.EX P1, PT, R17, UR5, PT, P1 ;  /* 0x0000000511007c0c */ /* 0x000fc4000bf26110 */
[----:B------:R-:W-:Y:S02]  /*5400*/  PRMT R4, RZ, 0x7610, R4 ;  /* 0x00007610ff047816 */ /* 0x000fe40000000004 */
[----:B------:R-:W-:Y:S01]  /*5410*/  @P3 LOP3.LUT R0, R0, 0x1, R7, 0x78, !PT ;  /* 0x0000000100003812 */ /* 0x000fe200078e7807 */
[----:B------:R-:W-:-:S08]  /*5420*/  IMAD.MOV.U32 R7, RZ, RZ, -0x1 ;  /* 0xffffffffff077424 */ /* 0x000fd000078e00ff */
[----:B0-----:R-:W-:Y:S05]  /*5430*/  @P1 BRA `(.L_x_107) ;  /* 0x00000004004c1947 */ /* 0x001fea0003800000 */
[----:B------:R-:W-:Y:S01]  /*5440*/  ULDC.64 UR4, c[0x0][0x628] ;  /* 0x00018a0000047ab9 */ /* 0x000fe20000000a00 */
[----:B------:R-:W0:Y:S01]  /*5450*/  S2R R15, SR_CTAID.X ;  /* 0x00000000000f7919 */ /* 0x000e220000002500 */
[----:B------:R-:W-:Y:S01]  /*5460*/  ISETP.NE.U32.AND P1, PT, RZ, UR4, PT ;  /* 0x00000004ff007c0c */ /* 0x000fe2000bf25070 */
[----:B------:R-:W-:Y:S01]  /*5470*/  ULDC UR7, c[0x0][0x630] ;  /* 0x00018c0000077ab9 */ /* 0x000fe20000000800 */
[----:B------:R-:W-:Y:S01]  /*5480*/  IMAD.MOV.U32 R4, RZ, RZ, R16 ;  /* 0x000000ffff047224 */ /* 0x000fe200078e0010 */
[----:B------:R-:W1:Y:S01]  /*5490*/  S2R R14, SR_CTAID.Y ;  /* 0x00000000000e7919 */ /* 0x000e620000002600 */
[----:B------:R-:W-:Y:S01]  /*54a0*/  ISETP.NE.AND.EX P1, PT, RZ, UR5, PT, P1 ;  /* 0x00000005ff007c0c */ /* 0x000fe2000bf25310 */
[----:B------:R-:W-:-:S12]  /*54b0*/  IMAD.MOV.U32 R5, RZ, RZ, R17 ;  /* 0x000000ffff057224 */ /* 0x000fd800078e0011 */
[----:B------:R-:W-:Y:S05]  /*54c0*/  @!P1 BRA `(.L_x_108) ;  /* 0x0000000000289947 */ /* 0x000fea0003800000 */
[----:B------:R-:W-:Y:S02]  /*54d0*/  ULDC UR6, c[0x0][0x634] ;  /* 0x00018d0000067ab9 */ /* 0x000fe40000000800 */
[----:B------:R-:W-:-:S05]  /*54e0*/  IADD3 R9, P1, R16, UR6, RZ ;  /* 0x0000000610097c10 */ /* 0x000fca000ff3e0ff */
[----:B------:R-:W-:-:S04]  /*54f0*/  IMAD.X R21, RZ, RZ, R17, P1 ;  /* 0x000000ffff157224 */ /* 0x000fc800008e0611 */
[----:B------:R-:W-:-:S04]  /*5500*/  IMAD.WIDE.U32 R6, R21, UR4, RZ ;  /* 0x0000000415067c25 */ /* 0x000fc8000f8e00ff */
[----:B------:R-:W-:-:S04]  /*5510*/  IMAD.WIDE.U32 R6, P1, R9, UR5, R6 ;  /* 0x0000000509067c25 */ /* 0x000fc8000f820006 */
[----:B------:R-:W-:-:S04]  /*5520*/  IMAD.WIDE.U32 R8, R9, UR4, RZ ;  /* 0x0000000409087c25 */ /* 0x000fc8000f8e00ff */
[----:B------:R-:W-:Y:S01]  /*5530*/  IMAD.X R5, RZ, RZ, RZ, P1 ;  /* 0x000000ffff057224 */ /* 0x000fe200008e06ff */
[----:B------:R-:W-:Y:S01]  /*5540*/  IADD3 RZ, P1, R9, R6, RZ ;  /* 0x0000000609ff7210 */ /* 0x000fe20007f3e0ff */
[----:B------:R-:W-:-:S04]  /*5550*/  IMAD.MOV.U32 R4, RZ, RZ, R7 ;  /* 0x000000ffff047224 */ /* 0x000fc800078e0007 */
[----:B------:R-:W-:-:S08]  /*5560*/  IMAD.WIDE.U32.X R4, R21, UR5, R4, P1 ;  /* 0x0000000515047c25 */ /* 0x000fd000088e0404 */
.L_x_108:
[--C-:B------:R-:W-:Y:S01]  /*5570*/  SHF.R.U64 R8, R4, UR7, R5.reuse ;  /* 0x0000000704087c19 */ /* 0x100fe20008001205 */
[----:B------:R-:W-:Y:S01]  /*5580*/  ULDC.64 UR4, c[0x0][0x620] ;  /* 0x0001880000047ab9 */ /* 0x000fe20000000a00 */
[----:B------:R-:W-:Y:S01]  /*5590*/  SHF.R.U32.HI R4, RZ, UR7, R5 ;  /* 0x00000007ff047c19 */ /* 0x000fe20008011605 */
[----:B------:R-:W2:Y:S01]  /*55a0*/  LDC R24, c[0x0][0x144] ;  /* 0x00005100ff187b82 */ /* 0x000ea20000000800 */
[----:B------:R-:W-:Y:S01]  /*55b0*/  IADD3 R7, P1, RZ, -R8, RZ ;  /* 0x80000008ff077210 */ /* 0x000fe20007f3e0ff */
[----:B------:R-:W-:Y:S01]  /*55c0*/  ULDC.64 UR8, c[0x0][0x640] ;  /* 0x0001900000087ab9 */ /* 0x000fe20000000a00 */
[----:B0-----:R-:W-:Y:S01]  /*55d0*/  I2FP.F32.U32 R9, R15 ;  /* 0x0000000f00097245 */ /* 0x001fe20000201000 */
[----:B------:R-:W-:Y:S02]  /*55e0*/  ULDC UR6, c[0x0][0x608] ;  /* 0x0001820000067ab9 */ /* 0x000fe40000000800 */
[----:B------:R-:W-:Y:S01]  /*55f0*/  IMAD.X R4, RZ, RZ, ~R4, P1 ;  /* 0x000000ffff047224 */ /* 0x000fe200008e0e04 */
[----:B------:R-:W-:Y:S01]  /*5600*/  ISETP.NE.U32.AND P1, PT, RZ, UR8, PT ;  /* 0x00000008ff007c0c */ /* 0x000fe2000bf25070 */
[----:B------:R-:W0:Y:S02]  /*5610*/  LDC R21, c[0x0][0x148] ;  /* 0x00005200ff157b82 */ /* 0x000e240000000800 */
[----:B------:R-:W-:Y:S01]  /*5620*/  IMAD R6, R4, UR4, RZ ;  /* 0x0000000404067c24 */ /* 0x000fe2000f8e02ff */
[----:B------:R-:W-:Y:S01]  /*5630*/  ISETP.NE.AND.EX P1, PT, RZ, UR9, PT, P1 ;  /* 0x00000009ff007c0c */ /* 0x000fe2000bf25310 */
[----:B------:R-:W-:Y:S01]  /*5640*/  IMAD.WIDE.U32 R4, R7, UR4, R16 ;  /* 0x0000000407047c25 */ /* 0x000fe2000f8e0010 */
[----:B------:R-:W-:-:S03]  /*5650*/  ULDC UR4, c[0x0][0x150] ;  /* 0x0000540000047ab9 */ /* 0x000fc60000000800 */
[----:B------:R-:W-:Y:S02]  /*5660*/  IMAD R7, R7, UR5, R6 ;  /* 0x0000000507077c24 */ /* 0x000fe4000f8e0206 */
[----:B------:R-:W-:Y:S01]  /*5670*/  FMUL R6, R9, UR4 ;  /* 0x0000000409067c20 */ /* 0x000fe20008400000 */
[----:B------:R-:W-:Y:S01]  /*5680*/  ULDC UR4, c[0x0][0x618] ;  /* 0x0001860000047ab9 */ /* 0x000fe20000000800 */
[----:B------:R-:W-:Y:S01]  /*5690*/  ULDC UR5, c[0x0][0x154] ;  /* 0x0000550000057ab9 */ /* 0x000fe20000000800 */
[----:B------:R-:W-:-:S03]  /*56a0*/  IMAD.IADD R5, R5, 0x1, R7 ;  /* 0x0000000105057824 */ /* 0x000fc600078e0207 */
[----:B------:R-:W3:Y:S02]  /*56b0*/  F2I.U32.TRUNC.NTZ R6, R6 ;  /* 0x0000000600067305 */ /* 0x000ee4000020f000 */
[----:B------:R-:W-:Y:S02]  /*56c0*/  SHF.R.U64 R9, R4, UR4, R5 ;  /* 0x0000000404097c19 */ /* 0x000fe40008001205 */
[----:B-1----:R-:W-:-:S05]  /*56d0*/  I2FP.F32.U32 R4, R14 ;  /* 0x0000000e00047245 */ /* 0x002fca0000201000 */
[----:B------:R-:W-:Y:S01]  /*56e0*/  FMUL R22, R4, UR5 ;  /* 0x0000000504167c20 */ /* 0x000fe20008400000 */
[----:B------:R-:W-:Y:S01]  /*56f0*/  SHF.R.U32.HI R4, RZ, UR4, R5 ;  /* 0x00000004ff047c19 */ /* 0x000fe20008011605 */
[----:B------:R-:W-:-:S03]  /*5700*/  ULDC UR4, c[0x0][0x658] ;  /* 0x0001960000047ab9 */ /* 0x000fc60000000800 */
[--C-:B------:R-:W-:Y:S01]  /*5710*/  SHF.R.U64 R20, R9, UR6, R4.reuse ;  /* 0x0000000609147c19 */ /* 0x100fe20008001204 */
[----:B------:R-:W1:Y:S01]  /*5720*/  F2I.U32.TRUNC.NTZ R22, R22 ;  /* 0x0000001600167305 */ /* 0x000e62000020f000 */
[----:B------:R-:W-:Y:S01]  /*5730*/  SHF.R.U32.HI R5, RZ, UR6, R4 ;  /* 0x00000006ff057c19 */ /* 0x000fe20008011604 */
[----:B---3--:R-:W-:-:S03]  /*5740*/  IMAD.MOV R6, RZ, RZ, -R6 ;  /* 0x000000ffff067224 */ /* 0x008fc600078e0a06 */
[----:B------:R-:W-:Y:S01]  /*5750*/  SHF.R.U64 R18, R20, UR4, R5 ;  /* 0x0000000414127c19 */ /* 0x000fe20008001205 */
[----:B--2---:R-:W-:Y:S01]  /*5760*/  IMAD R15, R24, R6, R15 ;  /* 0x00000006180f7224 */ /* 0x004fe200078e020f */
[----:B------:R-:W-:-:S03]  /*5770*/  SHF.R.U32.HI R23, RZ, UR4, R5 ;  /* 0x00000004ff177c19 */ /* 0x000fc60008011605 */
[----:B------:R-:W-:Y:S02]  /*5780*/  IMAD.MOV.U32 R4, RZ, RZ, R18 ;  /* 0x000000ffff047224 */ /* 0x000fe400078e0012 */
[----:B------:R-:W-:Y:S01]  /*5790*/  IMAD.MOV.U32 R5, RZ, RZ, R23 ;  /* 0x000000ffff057224 */ /* 0x000fe200078e0017 */
[----:B-1----:R-:W-:Y:S06]  /*57a0*/  @!P1 BRA `(.L_x_109) ;  /* 0x0000000000289947 */ /* 0x002fec0003800000 */
[----:B------:R-:W-:Y:S02]  /*57b0*/  ULDC UR4, c[0x0][0x64c] ;  /* 0x0001930000047ab9 */ /* 0x000fe40000000800 */
[----:B------:R-:W-:-:S05]  /*57c0*/  IADD3 R5, P1, R18, UR4, RZ ;  /* 0x0000000412057c10 */ /* 0x000fca000ff3e0ff */
[----:B------:R-:W-:-:S04]  /*57d0*/  IMAD.X R23, RZ, RZ, R23, P1 ;  /* 0x000000ffff177224 */ /* 0x000fc800008e0617 */
[----:B------:R-:W-:-:S04]  /*57e0*/  IMAD.WIDE.U32 R6, R23, UR8, RZ ;  /* 0x0000000817067c25 */ /* 0x000fc8000f8e00ff */
[----:B------:R-:W-:-:S04]  /*57f0*/  IMAD.WIDE.U32 R6, P1, R5, UR9, R6 ;  /* 0x0000000905067c25 */ /* 0x000fc8000f820006 */
[----:B------:R-:W-:-:S04]  /*5800*/  IMAD.WIDE.U32 R4, R5, UR8, RZ ;  /* 0x0000000805047c25 */ /* 0x000fc8000f8e00ff */
[----:B------:R-:W-:Y:S01]  /*5810*/  IMAD.MOV.U32 R4, RZ, RZ, R7 ;  /* 0x000000ffff047224 */ /* 0x000fe200078e0007 */
[----:B------:R-:W-:Y:S01]  /*5820*/  IADD3 RZ, P3, R5, R6, RZ ;  /* 0x0000000605ff7210 */ /* 0x000fe20007f7e0ff */
[----:B------:R-:W-:-:S04]  /*5830*/  IMAD.X R5, RZ, RZ, RZ, P1 ;  /* 0x000000ffff057224 */ /* 0x000fc800008e06ff */
[----:B------:R-:W-:-:S08]  /*5840*/  IMAD.WIDE.U32.X R4, R23, UR9, R4, P3 ;  /* 0x0000000917047c25 */ /* 0x000fd000098e0404 */
.L_x_109:
[----:B------:R-:W-:Y:S01]  /*5850*/  ISETP.NE.AND P1, PT, R2, 0x1, PT ;  /* 0x000000010200780c */ /* 0x000fe20003f25270 */
[----:B------:R-:W-:Y:S01]  /*5860*/  ULDC UR4, c[0x0][0x648] ;  /* 0x0001920000047ab9 */ /* 0x000fe20000000800 */
[----:B------:R-:W-:Y:S01]  /*5870*/  LOP3.LUT R20, R20, UR17, RZ, 0xc0, !PT ;  /* 0x0000001114147c12 */ /* 0x000fe2000f8ec0ff */
[----:B------:R-:W-:Y:S01]  /*5880*/  IMAD.MOV R22, RZ, RZ, -R22 ;  /* 0x000000ffff167224 */ /* 0x000fe200078e0a16 */
[----:B------:R-:W-:Y:S01]  /*5890*/  SHF.R.U64 R5, R4, UR4, R5 ;  /* 0x0000000404057c19 */ /* 0x000fe20008001205 */
[----:B------:R-:W-:Y:S01]  /*58a0*/  ULDC UR4, c[0x0][0x638] ;  /* 0x00018e0000047ab9 */ /* 0x000fe20000000800 */
[----:B------:R-:W-:Y:S01]  /*58b0*/  LOP3.LUT R9, R9, UR16, RZ, 0xc0, !PT ;  /* 0x0000001009097c12 */ /* 0x000fe2000f8ec0ff */
[----:B------:R-:W-:Y:S01]  /*58c0*/  ULDC UR5, c[0x0][0x610] ;  /* 0x0001840000057ab9 */ /* 0x000fe20000000800 */
[----:B------:R-:W-:Y:S02]  /*58d0*/  IMAD.MOV.U32 R4, RZ, RZ, 0x1 ;  /* 0x00000001ff047424 */ /* 0x000fe400078e00ff */
[----:B------:R-:W-:-:S02]  /*58e0*/  IMAD.MOV R7, RZ, RZ, -R5 ;  /* 0x000000ffff077224 */ /* 0x000fc400078e0a05 */
[----:B------:R-:W-:Y:S02]  /*58f0*/  IMAD R20, R5, UR18, R20 ;  /* 0x0000001205147c24 */ /* 0x000fe4000f8e0214 */
[----:B0-----:R-:W-:Y:S02]  /*5900*/  @P1 IMAD R15, R21, R22, R14 ;  /* 0x00000016150f1224 */ /* 0x001fe400078e020e */
[----:B------:R-:W-:Y:S01]  /*5910*/  IMAD R18, R7, UR4, R18 ;  /* 0x0000000407127c24 */ /* 0x000fe2000f8e0212 */
[----:B------:R-:W-:Y:S01]  /*5920*/  ULDC UR4, c[0x0][0x600] ;  /* 0x0001800000047ab9 */ /* 0x000fe20000000800 */
[----:B------:R-:W-:Y:S02]  /*5930*/  IMAD R15, R20, UR5, R15 ;  /* 0x00000005140f7c24 */ /* 0x000fe4000f8e020f */
[----:B------:R-:W-:-:S05]  /*5940*/  IMAD R18, R18, UR4, R9 ;  /* 0x0000000412127c24 */ /* 0x000fca000f8e0209 */
[----:B------:R-:W-:Y:S02]  /*5950*/  SEL R9, R18, R15, !P1 ;  /* 0x0000000f12097207 */ /* 0x000fe40004800000 */
[----:B------:R-:W-:-:S07]  /*5960*/  SEL R7, R15, R18, !P1 ;  /* 0x000000120f077207 */ /* 0x000fce0004800000 */
.L_x_107:
[----:B------:R-:W-:Y:S05]  /*5970*/  BSYNC B1 ;  /* 0x0000000000017941 */ /* 0x000fea0003800000 */
.L_x_106:
[----:B------:R-:W-:-:S13]  /*5980*/  LOP3.LUT P1, RZ, R4, 0xff, RZ, 0xc0, !PT ;  /* 0x000000ff04ff7812 */ /* 0x000fda000782c0ff */
[----:B------:R-:W-:Y:S05]  /*5990*/  @P1 BRA `(.L_x_110) ;  /* 0xfffffff4004c1947 */ /* 0x000fea000383ffff */
[----:B------:R-:W-:Y:S05]  /*59a0*/  BSYNC B0 ;  /* 0x0000000000007941 */ /* 0x000fea0003800000 */
.L_x_98:
[----:B------:R-:W-:-:S03]  /*59b0*/  UMOV UR4, 0xffffffff ;  /* 0xffffffff00047882 */ /* 0x000fc60000000000 */
[----:B------:R-:W-:Y:S05]  /*59c0*/  BRA.DIV UR4, `(.L_x_111) ;  /* 0x0000000604607947 */ /* 0x000fea000b800000 */
[----:B------:R-:W-:-:S13]  /*59d0*/  ELECT P6, URZ, PT ;  /* 0x00000000003f782f */ /* 0x000fda00038c0000 */
.L_x_127:
[----:B------:R-:W-:Y:S04]  /*59e0*/  BSSY B0, `(.L_x_112) ;  /* 0x000003d000007945 */ /* 0x000fe80003800000 */
[----:B------:R-:W-:Y:S05]  /*59f0*/  @!P6 BRA `(.L_x_113) ;  /* 0x0000000000ece947 */ /* 0x000fea0003800000 */
[----:B------:R-:W-:-:S04]  /*5a00*/  LOP3.LUT R19, R19, 0x2, RZ, 0xfc, !PT ;  /* 0x0000000213137812 */ /* 0x000fc800078efcff */
[----:B------:R-:W-:-:S13]  /*5a10*/  ISETP.NE.AND P0, PT, R19, 0x3, PT ;  /* 0x000000031300780c */ /* 0x000fda0003f05270 */
[----:B------:R-:W-:Y:S05]  /*5a20*/  @!P0 BRA `(.L_x_114) ;  /* 0x0000000000048947 */ /* 0x000fea0003800000 */
[----:B------:R-:W-:Y:S01]  /*5a30*/  BPT.TRAP 0x1 ;  /* 0x000000040000795c */ /* 0x000fe20000300000 */
.L_x_114:
[----:B------:R-:W0:Y:S01]  /*5a40*/  S2R R3, SR_CgaCtaId ;  /* 0x0000000000037919 */ /* 0x000e220000008800 */
[----:B------:R-:W-:-:S04]  /*5a50*/  MOV R2, 0x400 ;  /* 0x0000040000027802 */ /* 0x000fc80000000f00 */
[----:B0-----:R-:W-:Y:S02]  /*5a60*/  LEA R3, R3, R2, 0x18 ;  /* 0x0000000203037211 */ /* 0x001fe400078ec0ff */
[----:B------:R-:W-:-:S03]  /*5a70*/  SHF.L.U32 R2, R0, 0x1f, RZ ;  /* 0x0000001f00027819 */ /* 0x000fc600000006ff */
[----:B------:R-:W-:-:S04]  /*5a80*/  VIADD R3, R3, 0x30 ;  /* 0x0000003003037836 */ /* 0x000fc80000000000 */
[C---:B------:R-:W-:Y:S02]  /*5a90*/  IMAD R7, R12.reuse, 0x8, R3 ;  /* 0x000000080c077824 */ /* 0x040fe400078e0203 */
[----:B------:R-:W-:Y:S02]  /*5aa0*/  VIADD R12, R12, 0x1 ;  /* 0x000000010c0c7836 */ /* 0x000fe40000000000 */
[----:B------:R-:W0:Y:S03]  /*5ab0*/  SYNCS.PHASECHK.TRANS64.TRYWAIT P0, [R7+URZ], R2 ;  /* 0x00000002070075a7 */ /* 0x000e26000800017f */
[----:B------:R-:W-:-:S04]  /*5ac0*/  ISETP.NE.AND P1, PT, R12, 0x6, PT ;  /* 0x000000060c00780c */ /* 0x000fc80003f25270 */
[----:B------:R-:W-:Y:S02]  /*5ad0*/  SEL R5, RZ, 0x1, P1 ;  /* 0x00000001ff057807 */ /* 0x000fe40000800000 */
[----:B------:R-:W-:Y:S02]  /*5ae0*/  SEL R12, R12, RZ, P1 ;  /* 0x000000ff0c0c7207 */ /* 0x000fe40000800000 */
[----:B------:R-:W-:-:S03]  /*5af0*/  LOP3.LUT R5, R0, R5, RZ, 0x3c, !PT ;  /* 0x0000000500057212 */ /* 0x000fc600078e3cff */
[----:B------:R-:W-:Y:S01]  /*5b00*/  IMAD R9, R12, 0x8, R3 ;  /* 0x000000080c097824 */ /* 0x000fe200078e0203 */
[----:B------:R-:W-:Y:S01]  /*5b10*/  SHF.L.U32 R4, R5, 0x1f, RZ ;  /* 0x0000001f05047819 */ /* 0x000fe200000006ff */
[----:B0-----:R-:W-:Y:S06]  /*5b20*/  @!P0 BRA `(.L_x_115) ;  /* 0x0000000400288947 */ /* 0x001fec0003800000 */
.L_x_128:
[----:B------:R-:W1:Y:S01]  /*5b30*/  SYNCS.PHASECHK.TRANS64.TRYWAIT P0, [R9+URZ], R4 ;  /* 0x00000004090075a7 */ /* 0x000e62000800017f */
[----:B------:R-:W-:-:S05]  /*5b40*/  VIADD R0, R12, 0x1 ;  /* 0x000000010c007836 */ /* 0x000fca0000000000 */
[----:B------:R-:W-:-:S04]  /*5b50*/  ISETP.NE.AND P1, PT, R0, 0x6, PT ;  /* 0x000000060000780c */ /* 0x000fc80003f25270 */
[----:B0-----:R-:W-:Y:S02]  /*5b60*/  SEL R2, RZ, 0x1, P1 ;  /* 0x00000001ff027807 */ /* 0x001fe40000800000 */
[----:B------:R-:W-:Y:S02]  /*5b70*/  SEL R0, R0, RZ, P1 ;  /* 0x000000ff00007207 */ /* 0x000fe40000800000 */
[----:B------:R-:W-:-:S03]  /*5b80*/  LOP3.LUT R7, R5, R2, RZ, 0x3c, !PT ;  /* 0x0000000205077212 */ /* 0x000fc600078e3cff */
[----:B------:R-:W-:Y:S01]  /*5b90*/  IMAD R6, R0, 0x8, R3 ;  /* 0x0000000800067824 */ /* 0x000fe200078e0203 */
[----:B------:R-:W-:Y:S01]  /*5ba0*/  SHF.L.U32 R5, R7, 0x1f, RZ ;  /* 0x0000001f07057819 */ /* 0x000fe200000006ff */
[----:B-1----:R-:W-:Y:S06]  /*5bb0*/  @!P0 BRA `(.L_x_116) ;  /* 0x0000000400188947 */ /* 0x002fec0003800000 */
.L_x_129:
[----:B------:R-:W1:Y:S01]  /*5bc0*/  SYNCS.PHASECHK.TRANS64.TRYWAIT P0, [R6+URZ], R5 ;  /* 0x00000005060075a7 */ /* 0x000e62000800017f */
[----:B------:R-:W-:-:S05]  /*5bd0*/  VIADD R0, R0, 0x1 ;  /* 0x0000000100007836 */ /* 0x000fca0000000000 */
[----:B------:R-:W-:-:S04]  /*5be0*/  ISETP.NE.AND P1, PT, R0, 0x6, PT ;  /* 0x000000060000780c */ /* 0x000fc80003f25270 */
[----:B------:R-:W-:Y:S02]  /*5bf0*/  SEL R2, RZ, 0x1, P1 ;  /* 0x00000001ff027807 */ /* 0x000fe40000800000 */
[----:B------:R-:W-:Y:S02]  /*5c00*/  SEL R0, R0, RZ, P1 ;  /* 0x000000ff00007207 */ /* 0x000fe40000800000 */
[----:B------:R-:W-:-:S03]  /*5c10*/  LOP3.LUT R7, R7, R2, RZ, 0x3c, !PT ;  /* 0x0000000207077212 */ /* 0x000fc600078e3cff */
[----:B0-----:R-:W-:Y:S01]  /*5c20*/  IMAD R9, R0, 0x8, R3 ;  /* 0x0000000800097824 */ /* 0x001fe200078e0203 */
[----:B------:R-:W-:Y:S01]  /*5c30*/  SHF.L.U32 R4, R7, 0x1f, RZ ;  /* 0x0000001f07047819 */ /* 0x000fe200000006ff */
[----:B-1----:R-:W-:Y:S06]  /*5c40*/  @!P0 BRA `(.L_x_117) ;  /* 0x0000000400088947 */ /* 0x002fec0003800000 */
.L_x_130:
        /* <DEDUP_REMOVED lines=9> */
.L_x_131:
[----:B------:R-:W1:Y:S01]  /*5ce0*/  SYNCS.PHASECHK.TRANS64.TRYWAIT P0, [R6+URZ], R5 ;  /* 0x00000005060075a7 */ /* 0x000e62000800017f */
[----:B------:R-:W-:-:S05]  /*5cf0*/  VIADD R0, R0, 0x1 ;  /* 0x0000000100007836 */ /* 0x000fca0000000000 */
[----:B------:R-:W-:-:S04]  /*5d00*/  ISETP.NE.AND P1, PT, R0, 0x6, PT ;  /* 0x000000060000780c */ /* 0x000fc80003f25270 */
[----:B------:R-:W-:Y:S02]  /*5d10*/  SEL R2, RZ, 0x1, P1 ;  /* 0x00000001ff027807 */ /* 0x000fe40000800000 */
[----:B------:R-:W-:Y:S02]  /*5d20*/  SEL R0, R0, RZ, P1 ;  /* 0x000000ff00007207 */ /* 0x000fe40000800000 */
[----:B------:R-:W-:Y:S01]  /*5d30*/  LOP3.LUT R2, R7, R2, RZ, 0x3c, !PT ;  /* 0x0000000207027212 */ /* 0x000fe200078e3cff */
[----:B-1----:R-:W-:Y:S06]  /*5d40*/  @!P0 BRA `(.L_x_119) ;  /* 0x0000000000f08947 */ /* 0x002fec0003800000 */
.L_x_132:
[----:B------:R-:W-:Y:S01]  /*5d50*/  IMAD R3, R0, 0x8, R3 ;  /* 0x0000000800037824 */ /* 0x000fe200078e0203 */
[----:B------:R-:W-:-:S07]  /*5d60*/  SHF.L.U32 R0, R2, 0x1f, RZ ;  /* 0x0000001f02007819 */ /* 0x000fce00000006ff */
.L_x_120:
[----:B--2---:R2:W3:Y:S02]  /*5d70*/  SYNCS.PHASECHK.TRANS64.TRYWAIT P0, [R3+URZ], R0 ;  /* 0x00000000030075a7 */ /* 0x0044e4000800017f */
[----:B---3--:R-:W-:Y:S05]  /*5d80*/  @!P0 NANOSLEEP.SYNCS 0x989680 ;  /* 0x009896800000895d */ /* 0x008fea0003900000 */
[----:B------:R-:W3:Y:S02]  /*5d90*/  @!P0 SYNCS.PHASECHK.TRANS64 P0, [R3+URZ], R0 ;  /* 0x00000000030085a7 */ /* 0x000ee4000800007f */
[----:B---3--:R-:W-:Y:S05]  /*5da0*/  @!P0 BRA `(.L_x_120) ;  /* 0xfffffffc00f08947 */ /* 0x008fea000383ffff */
.L_x_113:
[----:B------:R-:W-:Y:S05]  /*5db0*/  BSYNC B0 ;  /* 0x0000000000007941 */ /* 0x000fea0003800000 */
.L_x_112:
[----:B------:R-:W-:Y:S05]  /*5dc0*/  EXIT ;  /* 0x000000000000794d */ /* 0x000fea0003800000 */
.L_x_17:
[----:B---3--:R3:W4:Y:S02]  /*5dd0*/  SYNCS.PHASECHK.TRANS64.TRYWAIT P1, [R3+URZ], R0 ;  /* 0x00000000030075a7 */ /* 0x008724000802017f */
[----:B----4-:R-:W-:Y:S05]  /*5de0*/  @!P1 NANOSLEEP.SYNCS 0x989680 ;  /* 0x009896800000995d */ /* 0x010fea0003900000 */
[----:B------:R-:W4:Y:S02]  /*5df0*/  @!P1 SYNCS.PHASECHK.TRANS64 P1, [R3+URZ], R0 ;  /* 0x00000000030095a7 */ /* 0x000f24000802007f */
[----:B----4-:R-:W-:Y:S05]  /*5e00*/  @!P1 BRA `(.L_x_17) ;  /* 0xfffffffc00f09947 */ /* 0x010fea000383ffff */
[----:B------:R-:W-:Y:S05]  /*5e10*/  BRA `(.L_x_16) ;  /* 0xffffffb4000c7947 */ /* 0x000fea000383ffff */
.L_x_22:
[----:B-1----:R-:W-:-:S04]  /*5e20*/  IMAD.U32 R4, RZ, RZ, UR8 ;  /* 0x00000008ff047e24 */ /* 0x002fc8000f8e00ff */
[----:B------:R1:W2:Y:S03]  /*5e30*/  SYNCS.PHASECHK.TRANS64.TRYWAIT P1, [R4+URZ], R3 ;  /* 0x00000003040075a7 */ /* 0x0002a6000802017f */
[----:B--2---:R-:W-:Y:S05]  /*5e40*/  @!P1 NANOSLEEP.SYNCS 0x989680 ;  /* 0x009896800000995d */ /* 0x004fea0003900000 */
[----:B------:R-:W2:Y:S02]  /*5e50*/  @!P1 SYNCS.PHASECHK.TRANS64 P1, [R4+URZ], R3 ;  /* 0x00000003040095a7 */ /* 0x000ea4000802007f */
[----:B--2---:R-:W-:Y:S05]  /*5e60*/  @!P1 BRA `(.L_x_22) ;  /* 0xfffffffc00ec9947 */ /* 0x004fea000383ffff */
[----:B------:R-:W-:Y:S05]  /*5e70*/  BRA `(.L_x_21) ;  /* 0xffffffb400ec7947 */ /* 0x000fea000383ffff */
.L_x_99:
[----:B------:R-:W-:Y:S01]  /*5e80*/  BSSY B1, `(.L_x_121) ;  /* 0x0000006000017945 */ /* 0x000fe20003800000 */
[----:B------:R-:W-:-:S07]  /*5e90*/  IMAD.MOV.U32 R15, RZ, RZ, -0x1 ;  /* 0xffffffffff0f7424 */ /* 0x000fce00078e00ff */
[----:B------:R-:W-:Y:S05]  /*5ea0*/  WARPSYNC.COLLECTIVE R15, `(.L_x_122) ;  /* 0x000000000f0c7348 */ /* 0x000fea0003c00000 */
[----:B------:R-:W-:Y:S02]  /*5eb0*/  ELECT P6, UR62, PT ;  /* 0x00000000003e782f */ /* 0x000fe400038c0000 */
[----:B------:R-:W-:Y:S01]  /*5ec0*/  MOV R14, UR62 ;  /* 0x0000003e000e7c02 */ /* 0x000fe20008000f00 */
[----:B------:R-:W-:Y:S10]  /*5ed0*/  ENDCOLLECTIVE ;  /* 0x000000000000791b */ /* 0x000ff40003800000 */
.L_x_122:
[----:B------:R-:W-:Y:S05]  /*5ee0*/  BSYNC B1 ;  /* 0x0000000000017941 */ /* 0x000fea0003800000 */
.L_x_121:
[----:B------:R-:W-:Y:S05]  /*5ef0*/  BRA `(.L_x_123) ;  /* 0xfffffff000007947 */ /* 0x000fea000383ffff */
.L_x_102:
[----:B0-----:R0:W1:Y:S02]  /*5f00*/  SYNCS.PHASECHK.TRANS64.TRYWAIT P1, [R14+URZ+0x30], R7 ;  /* 0x000030070e0075a7 */ /* 0x001064000802017f */
[----:B-1----:R-:W-:Y:S05]  /*5f10*/  @!P1 NANOSLEEP.SYNCS 0x989680 ;  /* 0x009896800000995d */ /* 0x002fea0003900000 */
[----:B------:R-:W1:Y:S02]  /*5f20*/  @!P1 SYNCS.PHASECHK.TRANS64 P1, [R14+URZ+0x30], R7 ;  /* 0x000030070e0095a7 */ /* 0x000e64000802007f */
[----:B-1----:R-:W-:Y:S05]  /*5f30*/  @!P1 BRA `(.L_x_102) ;  /* 0xfffffffc00f09947 */ /* 0x002fea000383ffff */
[----:B------:R-:W-:Y:S05]  /*5f40*/  BRA `(.L_x_124) ;  /* 0xfffffff000347947 */ /* 0x000fea000383ffff */
.L_x_111:
[----:B------:R-:W-:Y:S01]  /*5f50*/  BSSY B0, `(.L_x_125) ;  /* 0x0000006000007945 */ /* 0x000fe20003800000 */
[----:B------:R-:W-:-:S07]  /*5f60*/  IMAD.MOV.U32 R15, RZ, RZ, -0x1 ;  /* 0xffffffffff0f7424 */ /* 0x000fce00078e00ff */
[----:B------:R-:W-:Y:S05]  /*5f70*/  WARPSYNC.COLLECTIVE R15, `(.L_x_126) ;  /* 0x000000000f0c7348 */ /* 0x000fea0003c00000 */
[----:B------:R-:W-:Y:S02]  /*5f80*/  ELECT P6, UR62, PT ;  /* 0x00000000003e782f */ /* 0x000fe400038c0000 */
[----:B------:R-:W-:Y:S01]  /*5f90*/  MOV R14, UR62 ;  /* 0x0000003e000e7c02 */ /* 0x000fe20008000f00 */
[----:B------:R-:W-:Y:S10]  /*5fa0*/  ENDCOLLECTIVE ;  /* 0x000000000000791b */ /* 0x000ff40003800000 */
.L_x_126:
[----:B------:R-:W-:Y:S05]  /*5fb0*/  BSYNC B0 ;  /* 0x0000000000007941 */ /* 0x000fea0003800000 */
.L_x_125:
[----:B------:R-:W-:Y:S05]  /*5fc0*/  BRA `(.L_x_127) ;  /* 0xfffffff800847947 */ /* 0x000fea000383ffff */
.L_x_115:
[----:B0-----:R0:W1:Y:S02]  /*5fd0*/  SYNCS.PHASECHK.TRANS64.TRYWAIT P0, [R7+URZ], R2 ;  /* 0x00000002070075a7 */ /* 0x001064000800017f */
[----:B-1----:R-:W-:Y:S05]  /*5fe0*/  @!P0 NANOSLEEP.SYNCS 0x989680 ;  /* 0x009896800000895d */ /* 0x002fea0003900000 */
[----:B------:R-:W1:Y:S02]  /*5ff0*/  @!P0 SYNCS.PHASECHK.TRANS64 P0, [R7+URZ], R2 ;  /* 0x00000002070085a7 */ /* 0x000e64000800007f */
[----:B-1----:R-:W-:Y:S05]  /*6000*/  @!P0 BRA `(.L_x_115) ;  /* 0xfffffffc00f08947 */ /* 0x002fea000383ffff */
[----:B------:R-:W-:Y:S05]  /*6010*/  BRA `(.L_x_128) ;  /* 0xfffffff800c47947 */ /* 0x000fea000383ffff */
.L_x_116:
[----:B0-----:R0:W1:Y:S02]  /*6020*/  SYNCS.PHASECHK.TRANS64.TRYWAIT P0, [R9+URZ], R4 ;  /* 0x00000004090075a7 */ /* 0x001064000800017f */
[----:B-1----:R-:W-:Y:S05]  /*6030*/  @!P0 NANOSLEEP.SYNCS 0x989680 ;  /* 0x009896800000895d */ /* 0x002fea0003900000 */
[----:B------:R-:W1:Y:S02]  /*6040*/  @!P0 SYNCS.PHASECHK.TRANS64 P0, [R9+URZ], R4 ;  /* 0x00000004090085a7 */ /* 0x000e64000800007f */
[----:B-1----:R-:W-:Y:S05]  /*6050*/  @!P0 BRA `(.L_x_116) ;  /* 0xfffffffc00f08947 */ /* 0x002fea000383ffff */
[----:B------:R-:W-:Y:S05]  /*6060*/  BRA `(.L_x_129) ;  /* 0xfffffff800d47947 */ /* 0x000fea000383ffff */
.L_x_117:
[----:B0-----:R0:W1:Y:S02]  /*6070*/  SYNCS.PHASECHK.TRANS64.TRYWAIT P0, [R6+URZ], R5 ;  /* 0x00000005060075a7 */ /* 0x001064000800017f */
[----:B-1----:R-:W-:Y:S05]  /*6080*/  @!P0 NANOSLEEP.SYNCS 0x989680 ;  /* 0x009896800000895d */ /* 0x002fea0003900000 */
[----:B------:R-:W1:Y:S02]  /*6090*/  @!P0 SYNCS.PHASECHK.TRANS64 P0, [R6+URZ], R5 ;  /* 0x00000005060085a7 */ /* 0x000e64000800007f */
[----:B-1----:R-:W-:Y:S05]  /*60a0*/  @!P0 BRA `(.L_x_117) ;  /* 0xfffffffc00f08947 */ /* 0x002fea000383ffff */
[----:B------:R-:W-:Y:S05]  /*60b0*/  BRA `(.L_x_130) ;  /* 0xfffffff800e47947 */ /* 0x000fea000383ffff */
.L_x_118:
[----:B0-----:R0:W1:Y:S02]  /*60c0*/  SYNCS.PHASECHK.TRANS64.TRYWAIT P0, [R9+URZ], R4 ;  /* 0x00000004090075a7 */ /* 0x001064000800017f */
[----:B-1----:R-:W-:Y:S05]  /*60d0*/  @!P0 NANOSLEEP.SYNCS 0x989680 ;  /* 0x009896800000895d */ /* 0x002fea0003900000 */
[----:B------:R-:W1:Y:S02]  /*60e0*/  @!P0 SYNCS.PHASECHK.TRANS64 P0, [R9+URZ], R4 ;  /* 0x00000004090085a7 */ /* 0x000e64000800007f */
[----:B-1----:R-:W-:Y:S05]  /*60f0*/  @!P0 BRA `(.L_x_118) ;  /* 0xfffffffc00f08947 */ /* 0x002fea000383ffff */
[----:B------:R-:W-:Y:S05]  /*6100*/  BRA `(.L_x_131) ;  /* 0xfffffff800f47947 */ /* 0x000fea000383ffff */
.L_x_119:
[----:B-1----:R1:W2:Y:S02]  /*6110*/  SYNCS.PHASECHK.TRANS64.TRYWAIT P0, [R6+URZ], R5 ;  /* 0x00000005060075a7 */ /* 0x0022a4000800017f */
[----:B--2---:R-:W-:Y:S05]  /*6120*/  @!P0 NANOSLEEP.SYNCS 0x989680 ;  /* 0x009896800000895d */ /* 0x004fea0003900000 */
[----:B------:R-:W2:Y:S02]  /*6130*/  @!P0 SYNCS.PHASECHK.TRANS64 P0, [R6+URZ], R5 ;  /* 0x00000005060085a7 */ /* 0x000ea4000800007f */
[----:B--2---:R-:W-:Y:S05]  /*6140*/  @!P0 BRA `(.L_x_119) ;  /* 0xfffffffc00f08947 */ /* 0x004fea000383ffff */
[----:B------:R-:W-:Y:S05]  /*6150*/  BRA `(.L_x_132) ;  /* 0xfffffff800fc7947 */ /* 0x000fea000383ffff */
.L_x_133:
[----:B------:R-:W-:-:S00]  /*6160*/  BRA `(.L_x_133) ;  /* 0xfffffffc00fc7947 */ /* 0x000fc0000383ffff */
[----:B------:R-:W-:-:S00]  /*6170*/  NOP ;  /* 0x0000000000007918 */ /* 0x000fc00000000000 */
        /* <DEDUP_REMOVED lines=8> */
.L_x_134:


//--------------------- .nv.global.init           --------------------------
	.section	.nv.global.init,"aw",@progbits
.nv.global.init:
	.type		$str$22,@object
	.size		$str$22,($str$23 - $str$22)
$str$22:
        /*0000*/ 	.byte	0x6b, 0x5f, 0x74, 0x69, 0x6c, 0x65, 0x5f, 0x63, 0x6f, 0x75, 0x6e, 0x74, 0x20, 0x3e, 0x3d, 0x20
        /*0010*/ 	.byte	0x31, 0x00
	.type		$str$23,@object
	.size		$str$23,(__unnamed_1 - $str$23)
$str$23:
        /*0012*/ 	.byte	0x2f, 0x74, 0x6d, 0x70, 0x2f, 0x63, 0x75, 0x74, 0x6c, 0x61, 0x73, 0x73, 0x5f, 0x73, 0x77, 0x65
        /*0022*/ 	.byte	0x65, 0x70, 0x5f, 0x73, 0x72, 0x63, 0x2f, 0x69, 0x6e, 0x63, 0x6c, 0x75, 0x64, 0x65, 0x2f, 0x63
        /*0032*/ 	.byte	0x75, 0x74, 0x6c, 0x61, 0x73, 0x73, 0x2f, 0x67, 0x65, 0x6d, 0x6d, 0x2f, 0x63, 0x6f, 0x6c, 0x6c
        /*0042*/ 	.byte	0x65, 0x63, 0x74, 0x69, 0x76, 0x65, 0x2f, 0x73, 0x6d, 0x39, 0x30, 0x5f, 0x6d, 0x6d, 0x61, 0x5f
        /*0052*/ 	.byte	0x74, 0x6d, 0x61, 0x5f, 0x67, 0x6d, 0x6d, 0x61, 0x5f, 0x73, 0x73, 0x5f, 0x77, 0x61, 0x72, 0x70
        /*0062*/ 	.byte	0x73, 0x70, 0x65, 0x63, 0x69, 0x61, 0x6c, 0x69, 0x7a, 0x65, 0x64, 0x2e, 0x68, 0x70, 0x70, 0x00
	.type		__unnamed_1,@object
	.size		__unnamed_1,(.L_0 - __unnamed_1)
__unnamed_1:
        /*0072*/ 	.byte	0x76, 0x6f, 0x69, 0x64, 0x20, 0x63, 0x75, 0x74, 0x6c, 0x61, 0x73, 0x73, 0x3a, 0x3a, 0x67, 0x65
        /* <DEDUP_REMOVED lines=179> */
        /*0bb2*/ 	.byte	0x65, 0x6e, 0x74, 0x69, 0x74, 0x79, 0x5d, 0x00
.L_0:


//--------------------- .nv.shared._ZN7cutlass13device_kernelINS_4gemm6kernel13GemmUniversalIN4cute5tupleIJiiiiEEENS1_10collective13CollectiveMmaINS1_34MainloopSm90TmaGmmaWarpSpecializedILi6ENS5_IJNS4_1CILi1EEESB_SB_EEENS1_35KernelTmaWarpSpecializedCooperativeEEENS5_IJNSA_ILi128EEENSA_ILi64EEESG_EEENS_6half_tENS5_IJlSB_lEEESI_SJ_NS4_8TiledMMAINS4_8MMA_AtomIJNS4_4SM904GMMA25MMA_64x64x16_F32F16F16_SSILNSN_5MajorE0ELSP_0ELNSN_7ScaleInE1ELSQ_1EEEEEENS4_6LayoutINS5_IJNSA_ILi2EEESB_SB_EEENS5_IJSB_NSA_ILi0EEESW_EEEEENS5_IJNS4_10UnderscoreESZ_SZ_EEEEENS4_13SM90_TMA_LOADENS4_14ComposedLayoutINS4_7SwizzleILi3ELi4ELi3EEENS4_18smem_ptr_flag_bitsILi16EEENST_INS5_IJNSA_ILi8EEESG_EEENS5_IJSG_SB_EEEEEEEvNS4_8identityES12_S1C_vS1D_EENS_8epilogue10collective6detail29Sm90TmaWarpSpecializedAdapterINS1G_15DefaultEpilogueISI_SJ_SJ_NS1F_6thread17LinearCombinationISI_Li1EffLNS1K_9ScaleType4KindE0ELNS_15FloatRoundStyleE2ESI_EENS1_15EpilogueDefaultEEEEEvvEEEEvNT_6ParamsE --------------------------
	.section	.nv.shared._ZN7cutlass13device_kernelINS_4gemm6kernel13GemmUniversalIN4cute5tupleIJiiiiEEENS1_10collective13CollectiveMmaINS1_34MainloopSm90TmaGmmaWarpSpecializedILi6ENS5_IJNS4_1CILi1EEESB_SB_EEENS1_35KernelTmaWarpSpecializedCooperativeEEENS5_IJNSA_ILi128EEENSA_ILi64EEESG_EEENS_6half_tENS5_IJlSB_lEEESI_SJ_NS4_8TiledMMAINS4_8MMA_AtomIJNS4_4SM904GMMA25MMA_64x64x16_F32F16F16_SSILNSN_5MajorE0ELSP_0ELNSN_7ScaleInE1ELSQ_1EEEEEENS4_6LayoutINS5_IJNSA_ILi2EEESB_SB_EEENS5_IJSB_NSA_ILi0EEESW_EEEEENS5_IJNS4_10UnderscoreESZ_SZ_EEEEENS4_13SM90_TMA_LOADENS4_14ComposedLayoutINS4_7SwizzleILi3ELi4ELi3EEENS4_18smem_ptr_flag_bitsILi16EEENST_INS5_IJNSA_ILi8EEESG_EEENS5_IJSG_SB_EEEEEEEvNS4_8identityES12_S1C_vS1D_EENS_8epilogue10collective6detail29Sm90TmaWarpSpecializedAdapterINS1G_15DefaultEpilogueISI_SJ_SJ_NS1F_6thread17LinearCombinationISI_Li1EffLNS1K_9ScaleType4KindE0ELNS_15FloatRoundStyleE2ESI_EENS1_15EpilogueDefaultEEEEEvvEEEEvNT_6ParamsE,"aw",@nobits
	.sectionflags	@""
	.align	16
	.zero		1024


//--------------------- .nv.shared.reserved.0     --------------------------
	.section	.nv.shared.reserved.0,"aw",@nobits
	.weak		__nv_reservedSMEM_offset_0_alias
	.size		__nv_reservedSMEM_offset_0_alias, 0, 0
	.other		__nv_reservedSMEM_offset_0_alias,@"STO_CUDA_RESERVED_SHARED STV_DEFAULT"
__nv_reservedSMEM_offset_0_alias:
	.zero		0


//--------------------- .nv.global                --------------------------
	.section	.nv.global,"aw",@nobits
.nv.global:
	.type		_ZN40_INTERNAL_d19b7486_4_k_cu_34e745e6_155484cute1_E,@object
	.size		_ZN40_INTERNAL_d19b7486_4_k_cu_34e745e6_155484cute1_E,(_ZN40_INTERNAL_d19b7486_4_k_cu_34e745e6_155484cuda3std3__45__cpo6cbeginE - _ZN40_INTERNAL_d19b7486_4_k_cu_34e745e6_155484cute1_E)
_ZN40_INTERNAL_d19b7486_4_k_cu_34e745e6_155484cute1_E:
	.zero		1
	.type		_ZN40_INTERNAL_d19b7486_4_k_cu_34e745e6_155484cuda3std3__45__cpo6cbeginE,@object
	.size		_ZN40_INTERNAL_d19b7486_4_k_cu_34e745e6_155484cuda3std3__45__cpo6cbeginE,(_ZN40_INTERNAL_d19b7486_4_k_cu_34e745e6_155484cuda3std3__48in_placeE - _ZN40_INTERNAL_d19b7486_4_k_cu_34e745e6_155484cuda3std3__45__cpo6cbeginE)
_ZN40_INTERNAL_d19b7486_4_k_cu_34e745e6_155484cuda3std3__45__cpo6cbeginE:
	.zero		1
	.type		_ZN40_INTERNAL_d19b7486_4_k_cu_34e745e6_155484cuda3std3__48in_placeE,@object
	.size		_ZN40_INTERNAL_d19b7486_4_k_cu_34e745e6_155484cuda3std3__48in_placeE,(_ZN40_INTERNAL_d19b7486_4_k_cu_34e745e6_155484cuda3std6ranges3__45__cpo9iter_moveE - _ZN40_INTERNAL_d19b7486_4_k_cu_34e745e6_155484cuda3std3__48in_placeE)
_ZN40_INTERNAL_d19b7486_4_k_cu_34e745e6_155484cuda3std3__48in_placeE:
	.zero		1
	.type		_ZN40_INTERNAL_d19b7486_4_k_cu_34e745e6_155484cuda3std6ranges3__45__cpo9iter_moveE,@object
	.size		_ZN40_INTERNAL_d19b7486_4_k_cu_34e745e6_155484cuda3std6ranges3__45__cpo9iter_moveE,(_ZN40_INTERNAL_d19b7486_4_k_cu_34e745e6_155484cuda3std3__45__cpo5beginE - _ZN40_INTERNAL_d19b7486_4_k_cu_34e745e6_155484cuda3std6ranges3__45__cpo9iter_moveE)
_ZN40_INTERNAL_d19b7486_4_k_cu_34e745e6_155484cuda3std6ranges3__45__cpo9iter_moveE:
	.zero		1
	.type		_ZN40_INTERNAL_d19b7486_4_k_cu_34e745e6_155484cuda3std3__45__cpo5beginE,@object
	.size		_ZN40_INTERNAL_d19b7486_4_k_cu_34e745e6_155484cuda3std3__45__cpo5beginE,(_ZN40_INTERNAL_d19b7486_4_k_cu_34e745e6_155484cuda3std3__442_GLOBAL__N__d19b7486_4_k_cu_34e745e6_155486ignoreE - _ZN40_INTERNAL_d19b7486_4_k_cu_34e745e6_155484cuda3std3__45__cpo5beginE)
_ZN40_INTERNAL_d19b7486_4_k_cu_34e745e6_155484cuda3std3__45__cpo5beginE:
	.zero		1
	.type		_ZN40_INTERNAL_d19b7486_4_k_cu_34e745e6_155484cuda3std3__442_GLOBAL__N__d19b7486_4_k_cu_34e745e6_155486ignoreE,@object
	.size		_ZN40_INTERNAL_d19b7486_4_k_cu_34e745e6_155484cuda3std3__442_GLOBAL__N__d19b7486_4_k_cu_34e745e6_155486ignoreE,(_ZN40_INTERNAL_d19b7486_4_k_cu_34e745e6_155484cute7productE - _ZN40_INTERNAL_d19b7486_4_k_cu_34e745e6_155484cuda3std3__442_GLOBAL__N__d19b7486_4_k_cu_34e745e6_155486ignoreE)
_ZN40_INTERNAL_d19b7486_4_k_cu_34e745e6_155484cuda3std3__442_GLOBAL__N__d19b7486_4_k_cu_34e745e6_155486ignoreE:
	.zero		1
	.type		_ZN40_INTERNAL_d19b7486_4_k_cu_34e745e6_155484cute7productE,@object
	.size		_ZN40_INTERNAL_d19b7486_4_k_cu_34e745e6_155484cute7productE,(_ZN40_INTERNAL_d19b7486_4_k_cu_34e745e6_155484cuda3std3__45__cpo3endE - _ZN40_INTERNAL_d19b7486_4_k_cu_34e745e6_155484cute7productE)
_ZN40_INTERNAL_d19b7486_4_k_cu_34e745e6_155484cute7productE:
	.zero		1
	.type		_ZN40_INTERNAL_d19b7486_4_k_cu_34e745e6_155484cuda3std3__45__cpo3endE,@object
	.size		_ZN40_INTERNAL_d19b7486_4_k_cu_34e745e6_155484cuda3std3__45__cpo3endE,(_ZN40_INTERNAL_d19b7486_4_k_cu_34e745e6_155484cuda3std3__419piecewise_constructE - _ZN40_INTERNAL_d19b7486_4_k_cu_34e745e6_155484cuda3std3__45__cpo3endE)
_ZN40_INTERNAL_d19b7486_4_k_cu_34e745e6_155484cuda3std3__45__cpo3endE:
	.zero		1
	.type		_ZN40_INTERNAL_d19b7486_4_k_cu_34e745e6_155484cuda3std3__419piecewise_constructE,@object
	.size		_ZN40_INTERNAL_d19b7486_4_k_cu_34e745e6_155484cuda3std3__419piecewise_constructE,(_ZN40_INTERNAL_d19b7486_4_k_cu_34e745e6_155484cuda3std3__45__cpo4cendE - _ZN40_INTERNAL_d19b7486_4_k_cu_34e745e6_155484cuda3std3__419piecewise_constructE)
_ZN40_INTERNAL_d19b7486_4_k_cu_34e745e6_155484cuda3std3__419piecewise_constructE:
	.zero		1
	.type		_ZN40_INTERNAL_d19b7486_4_k_cu_34e745e6_155484cuda3std3__45__cpo4cendE,@object
	.size		_ZN40_INTERNAL_d19b7486_4_k_cu_34e745e6_155484cuda3std3__45__cpo4cendE,(_ZN40_INTERNAL_d19b7486_4_k_cu_34e745e6_155484cuda3std6ranges3__45__cpo4swapE - _ZN40_INTERNAL_d19b7486_4_k_cu_34e745e6_155484cuda3std3__45__cpo4cendE)
_ZN40_INTERNAL_d19b7486_4_k_cu_34e745e6_155484cuda3std3__45__cpo4cendE:
	.zero		1
	.type		_ZN40_INTERNAL_d19b7486_4_k_cu_34e745e6_155484cuda3std6ranges3__45__cpo4swapE,@object
	.size		_ZN40_INTERNAL_d19b7486_4_k_cu_34e745e6_155484cuda3std6ranges3__45__cpo4swapE,(.L_8 - _ZN40_INTERNAL_d19b7486_4_k_cu_34e745e6_155484cuda3std6ranges3__45__cpo4swapE)
_ZN40_INTERNAL_d19b7486_4_k_cu_34e745e6_155484cuda3std6ranges3__45__cpo4swapE:
	.zero		1
.L_8:


//--------------------- .nv.constant0._ZN7cutlass13device_kernelINS_4gemm6kernel13GemmUniversalIN4cute5tupleIJiiiiEEENS1_10collective13CollectiveMmaINS1_34MainloopSm90TmaGmmaWarpSpecializedILi6ENS5_IJNS4_1CILi1EEESB_SB_EEENS1_35KernelTmaWarpSpecializedCooperativeEEENS5_IJNSA_ILi128EEENSA_ILi64EEESG_EEENS_6half_tENS5_IJlSB_lEEESI_SJ_NS4_8TiledMMAINS4_8MMA_AtomIJNS4_4SM904GMMA25MMA_64x64x16_F32F16F16_SSILNSN_5MajorE0ELSP_0ELNSN_7ScaleInE1ELSQ_1EEEEEENS4_6LayoutINS5_IJNSA_ILi2EEESB_SB_EEENS5_IJSB_NSA_ILi0EEESW_EEEEENS5_IJNS4_10UnderscoreESZ_SZ_EEEEENS4_13SM90_TMA_LOADENS4_14ComposedLayoutINS4_7SwizzleILi3ELi4ELi3EEENS4_18smem_ptr_flag_bitsILi16EEENST_INS5_IJNSA_ILi8EEESG_EEENS5_IJSG_SB_EEEEEEEvNS4_8identityES12_S1C_vS1D_EENS_8epilogue10collective6detail29Sm90TmaWarpSpecializedAdapterINS1G_15DefaultEpilogueISI_SJ_SJ_NS1F_6thread17LinearCombinationISI_Li1EffLNS1K_9ScaleType4KindE0ELNS_15FloatRoundStyleE2ESI_EENS1_15EpilogueDefaultEEEEEvvEEEEvNT_6ParamsE --------------------------
	.section	.nv.constant0._ZN7cutlass13device_kernelINS_4gemm6kernel13GemmUniversalIN4cute5tupleIJiiiiEEENS1_10collective13CollectiveMmaINS1_34MainloopSm90TmaGmmaWarpSpecializedILi6ENS5_IJNS4_1CILi1EEESB_SB_EEENS1_35KernelTmaWarpSpecializedCooperativeEEENS5_IJNSA_ILi128EEENSA_ILi64EEESG_EEENS_6half_tENS5_IJlSB_lEEESI_SJ_NS4_8TiledMMAINS4_8MMA_AtomIJNS4_4SM904GMMA25MMA_64x64x16_F32F16F16_SSILNSN_5MajorE0ELSP_0ELNSN_7ScaleInE1ELSQ_1EEEEEENS4_6LayoutINS5_IJNSA_ILi2EEESB_SB_EEENS5_IJSB_NSA_ILi0EEESW_EEEEENS5_IJNS4_10UnderscoreESZ_SZ_EEEEENS4_13SM90_TMA_LOADENS4_14ComposedLayoutINS4_7SwizzleILi3ELi4ELi3EEENS4_18smem_ptr_flag_bitsILi16EEENST_INS5_IJNSA_ILi8EEESG_EEENS5_IJSG_SB_EEEEEEEvNS4_8identityES12_S1C_vS1D_EENS_8epilogue10collective6detail29Sm90TmaWarpSpecializedAdapterINS1G_15DefaultEpilogueISI_SJ_SJ_NS1F_6thread17LinearCombinationISI_Li1EffLNS1K_9ScaleType4KindE0ELNS_15FloatRoundStyleE2ESI_EENS1_15EpilogueDefaultEEEEEvvEEEEvNT_6ParamsE,"a",@progbits
	.sectionflags	@""
	.align	4
.nv.constant0._ZN7cutlass13device_kernelINS_4gemm6kernel13GemmUniversalIN4cute5tupleIJiiiiEEENS1_10collective13CollectiveMmaINS1_34MainloopSm90TmaGmmaWarpSpecializedILi6ENS5_IJNS4_1CILi1EEESB_SB_EEENS1_35KernelTmaWarpSpecializedCooperativeEEENS5_IJNSA_ILi128EEENSA_ILi64EEESG_EEENS_6half_tENS5_IJlSB_lEEESI_SJ_NS4_8TiledMMAINS4_8MMA_AtomIJNS4_4SM904GMMA25MMA_64x64x16_F32F16F16_SSILNSN_5MajorE0ELSP_0ELNSN_7ScaleInE1ELSQ_1EEEEEENS4_6LayoutINS5_IJNSA_ILi2EEESB_SB_EEENS5_IJSB_NSA_ILi0EEESW_EEEEENS5_IJNS4_10UnderscoreESZ_SZ_EEEEENS4_13SM90_TMA_LOADENS4_14ComposedLayoutINS4_7SwizzleILi3ELi4ELi3EEENS4_18smem_ptr_flag_bitsILi16EEENST_INS5_IJNSA_ILi8EEESG_EEENS5_IJSG_SB_EEEEEEEvNS4_8identityES12_S1C_vS1D_EENS_8epilogue10collective6detail29Sm90TmaWarpSpecializedAdapterINS1G_15DefaultEpilogueISI_SJ_SJ_NS1F_6thread17LinearCombinationISI_Li1EffLNS1K_9ScaleType4KindE0ELNS_15FloatRoundStyleE2ESI_EENS1_15EpilogueDefaultEEEEEvvEEEEvNT_6ParamsE:
	.zero		1664


//--------------------- SYMBOLS --------------------------

	.type		.nv.reservedSmem.offset0,@object
	.size		.nv.reservedSmem.offset0,0x4
	.type		__assertfail,@function
